	.target	sm_90a

	.elftype	@"ET_EXEC"


//--------------------- .note.nv.tkinfo           --------------------------
	.section	.note.nv.tkinfo,"",@"SHT_NOTE"
	.sectionflags	@"SHF_NOTE_NV_TKINFO"
	.tkinfo
        /*0018*/ 	.word	0x00000002
        /*0030*/ 	.string	""
        /*0030*/ 	.string	"ptxas"
        /*0030*/ 	.string	"Cuda compilation tools, release 13.0, V13.0.88"
        /*0030*/ 	.string	"Build cuda_13.0.r13.0/compiler.36424714_0"
        /*0030*/ 	.string	"-arch sm_90a -m 64 "



//--------------------- .note.nv.cuinfo           --------------------------
	.section	.note.nv.cuinfo,"",@"SHT_NOTE"
	.sectionflags	@"SHF_NOTE_NV_CUINFO"
        /*0018*/ 	.short	0x0002
        /*001a*/ 	.short	0x005a
        /*001c*/ 	.short	0x0082
	.zero		2


//--------------------- .nv.info                  --------------------------
	.section	.nv.info,"",@"SHT_CUDA_INFO"
	.align	4


	//----- nvinfo : EIATTR_REGCOUNT
	.align		4
        /*0000*/ 	.byte	0x04, 0x2f
        /*0002*/ 	.short	(.L_12 - .L_11)
	.align		4
.L_11:
        /*0004*/ 	.word	index@(_ZN7cutlass13device_kernelINS_4gemm6kernel13GemmUniversalIN4cute5tupleIJiiiiEEENS1_10collective13CollectiveMmaINS1_37MainloopSm90TmaGmmaWarpSpecializedFP8ILi4ENS5_IJNS4_1CILi2EEESB_NSA_ILi1EEEEEENS1_35KernelTmaWarpSpecializedCooperativeEEENS5_IJNSA_ILi128EEENSA_ILi64EEESH_EEENS_12float_e5m2_tENS5_IJlSC_lEEESJ_SK_NS4_8TiledMMAINS4_8MMA_AtomIJNS4_4SM904GMMA30MMA_64x64x32_F32E5M2E5M2_SS_TNILNSO_7ScaleInE1ELSQ_1EEEEEENS4_6LayoutINS5_IJSB_SC_SC_EEENS5_IJSC_NSA_ILi0EEESV_EEEEENS5_IJNS4_10UnderscoreESY_SY_EEEEENS4_23SM90_TMA_LOAD_MULTICASTENS4_14ComposedLayoutINS4_7SwizzleILi2ELi4ELi3EEENS4_18smem_ptr_flag_bitsILi8EEENST_INS5_IJNSA_ILi8EEESH_EEENS5_IJSH_SC_EEEEEEEvNS4_8identityES11_S1B_vS1C_EENS_8epilogue10collective6detail29Sm90TmaWarpSpecializedAdapterINS1F_15DefaultEpilogueISJ_SK_SK_NS1E_6thread17LinearCombinationISJ_Li1EffLNS1J_9ScaleType4KindE0ELNS_15FloatRoundStyleE2ESJ_EENS1_15EpilogueDefaultEEEEEvvEEEEvNT_6ParamsE)
        /*0008*/ 	.word	0x000000a8


	//----- nvinfo : EIATTR_FRAME_SIZE
	.align		4
.L_12:
        /*000c*/ 	.byte	0x04, 0x11
        /*000e*/ 	.short	(.L_14 - .L_13)
	.align		4
.L_13:
        /*0010*/ 	.word	index@(_ZN7cutlass13device_kernelINS_4gemm6kernel13GemmUniversalIN4cute5tupleIJiiiiEEENS1_10collective13CollectiveMmaINS1_37MainloopSm90TmaGmmaWarpSpecializedFP8ILi4ENS5_IJNS4_1CILi2EEESB_NSA_ILi1EEEEEENS1_35KernelTmaWarpSpecializedCooperativeEEENS5_IJNSA_ILi128EEENSA_ILi64EEESH_EEENS_12float_e5m2_tENS5_IJlSC_lEEESJ_SK_NS4_8TiledMMAINS4_8MMA_AtomIJNS4_4SM904GMMA30MMA_64x64x32_F32E5M2E5M2_SS_TNILNSO_7ScaleInE1ELSQ_1EEEEEENS4_6LayoutINS5_IJSB_SC_SC_EEENS5_IJSC_NSA_ILi0EEESV_EEEEENS5_IJNS4_10UnderscoreESY_SY_EEEEENS4_23SM90_TMA_LOAD_MULTICASTENS4_14ComposedLayoutINS4_7SwizzleILi2ELi4ELi3EEENS4_18smem_ptr_flag_bitsILi8EEENST_INS5_IJNSA_ILi8EEESH_EEENS5_IJSH_SC_EEEEEEEvNS4_8identityES11_S1B_vS1C_EENS_8epilogue10collective6detail29Sm90TmaWarpSpecializedAdapterINS1F_15DefaultEpilogueISJ_SK_SK_NS1E_6thread17LinearCombinationISJ_Li1EffLNS1J_9ScaleType4KindE0ELNS_15FloatRoundStyleE2ESJ_EENS1_15EpilogueDefaultEEEEEvvEEEEvNT_6ParamsE)
        /*0014*/ 	.word	0x00000000


	//----- nvinfo : EIATTR_MIN_STACK_SIZE
	.align		4
.L_14:
        /*0018*/ 	.byte	0x04, 0x12
        /*001a*/ 	.short	(.L_16 - .L_15)
	.align		4
.L_15:
        /*001c*/ 	.word	index@(_ZN7cutlass13device_kernelINS_4gemm6kernel13GemmUniversalIN4cute5tupleIJiiiiEEENS1_10collective13CollectiveMmaINS1_37MainloopSm90TmaGmmaWarpSpecializedFP8ILi4ENS5_IJNS4_1CILi2EEESB_NSA_ILi1EEEEEENS1_35KernelTmaWarpSpecializedCooperativeEEENS5_IJNSA_ILi128EEENSA_ILi64EEESH_EEENS_12float_e5m2_tENS5_IJlSC_lEEESJ_SK_NS4_8TiledMMAINS4_8MMA_AtomIJNS4_4SM904GMMA30MMA_64x64x32_F32E5M2E5M2_SS_TNILNSO_7ScaleInE1ELSQ_1EEEEEENS4_6LayoutINS5_IJSB_SC_SC_EEENS5_IJSC_NSA_ILi0EEESV_EEEEENS5_IJNS4_10UnderscoreESY_SY_EEEEENS4_23SM90_TMA_LOAD_MULTICASTENS4_14ComposedLayoutINS4_7SwizzleILi2ELi4ELi3EEENS4_18smem_ptr_flag_bitsILi8EEENST_INS5_IJNSA_ILi8EEESH_EEENS5_IJSH_SC_EEEEEEEvNS4_8identityES11_S1B_vS1C_EENS_8epilogue10collective6detail29Sm90TmaWarpSpecializedAdapterINS1F_15DefaultEpilogueISJ_SK_SK_NS1E_6thread17LinearCombinationISJ_Li1EffLNS1J_9ScaleType4KindE0ELNS_15FloatRoundStyleE2ESJ_EENS1_15EpilogueDefaultEEEEEvvEEEEvNT_6ParamsE)
        /*0020*/ 	.word	0x00000000
.L_16:


//--------------------- .nv.compat                --------------------------
	.section	.nv.compat,"",@"SHT_CUDA_COMPAT_INFO"
	.align	4
        /*0000*/ 	.byte	0x02, 0x09, 0x01, 0x00, 0x02, 0x02, 0x04, 0x00, 0x02, 0x05, 0x05, 0x00, 0x03, 0x07, 0x01, 0x01
        /*0010*/ 	.byte	0x02, 0x03, 0x01, 0x00, 0x02, 0x06, 0x01, 0x00, 0x04, 0x0b, 0x08, 0x00, 0x00, 0x00, 0x00, 0x00
        /*0020*/ 	.byte	0x00, 0x00, 0x00, 0x00


//--------------------- .nv.info._ZN7cutlass13device_kernelINS_4gemm6kernel13GemmUniversalIN4cute5tupleIJiiiiEEENS1_10collective13CollectiveMmaINS1_37MainloopSm90TmaGmmaWarpSpecializedFP8ILi4ENS5_IJNS4_1CILi2EEESB_NSA_ILi1EEEEEENS1_35KernelTmaWarpSpecializedCooperativeEEENS5_IJNSA_ILi128EEENSA_ILi64EEESH_EEENS_12float_e5m2_tENS5_IJlSC_lEEESJ_SK_NS4_8TiledMMAINS4_8MMA_AtomIJNS4_4SM904GMMA30MMA_64x64x32_F32E5M2E5M2_SS_TNILNSO_7ScaleInE1ELSQ_1EEEEEENS4_6LayoutINS5_IJSB_SC_SC_EEENS5_IJSC_NSA_ILi0EEESV_EEEEENS5_IJNS4_10UnderscoreESY_SY_EEEEENS4_23SM90_TMA_LOAD_MULTICASTENS4_14ComposedLayoutINS4_7SwizzleILi2ELi4ELi3EEENS4_18smem_ptr_flag_bitsILi8EEENST_INS5_IJNSA_ILi8EEESH_EEENS5_IJSH_SC_EEEEEEEvNS4_8identityES11_S1B_vS1C_EENS_8epilogue10collective6detail29Sm90TmaWarpSpecializedAdapterINS1F_15DefaultEpilogueISJ_SK_SK_NS1E_6thread17LinearCombinationISJ_Li1EffLNS1J_9ScaleType4KindE0ELNS_15FloatRoundStyleE2ESJ_EENS1_15EpilogueDefaultEEEEEvvEEEEvNT_6ParamsE --------------------------
	.section	.nv.info._ZN7cutlass13device_kernelINS_4gemm6kernel13GemmUniversalIN4cute5tupleIJiiiiEEENS1_10collective13CollectiveMmaINS1_37MainloopSm90TmaGmmaWarpSpecializedFP8ILi4ENS5_IJNS4_1CILi2EEESB_NSA_ILi1EEEEEENS1_35KernelTmaWarpSpecializedCooperativeEEENS5_IJNSA_ILi128EEENSA_ILi64EEESH_EEENS_12float_e5m2_tENS5_IJlSC_lEEESJ_SK_NS4_8TiledMMAINS4_8MMA_AtomIJNS4_4SM904GMMA30MMA_64x64x32_F32E5M2E5M2_SS_TNILNSO_7ScaleInE1ELSQ_1EEEEEENS4_6LayoutINS5_IJSB_SC_SC_EEENS5_IJSC_NSA_ILi0EEESV_EEEEENS5_IJNS4_10UnderscoreESY_SY_EEEEENS4_23SM90_TMA_LOAD_MULTICASTENS4_14ComposedLayoutINS4_7SwizzleILi2ELi4ELi3EEENS4_18smem_ptr_flag_bitsILi8EEENST_INS5_IJNSA_ILi8EEESH_EEENS5_IJSH_SC_EEEEEEEvNS4_8identityES11_S1B_vS1C_EENS_8epilogue10collective6detail29Sm90TmaWarpSpecializedAdapterINS1F_15DefaultEpilogueISJ_SK_SK_NS1E_6thread17LinearCombinationISJ_Li1EffLNS1J_9ScaleType4KindE0ELNS_15FloatRoundStyleE2ESJ_EENS1_15EpilogueDefaultEEEEEvvEEEEvNT_6ParamsE,"",@"SHT_CUDA_INFO"
	.sectionflags	@""
	.align	4


	//----- nvinfo : EIATTR_CUDA_API_VERSION
	.align		4
        /*0000*/ 	.byte	0x04, 0x37
        /*0002*/ 	.short	(.L_18 - .L_17)
.L_17:
        /*0004*/ 	.word	0x00000082


	//----- nvinfo : EIATTR_KPARAM_INFO
	.align		4
.L_18:
        /*0008*/ 	.byte	0x04, 0x17
        /*000a*/ 	.short	(.L_20 - .L_19)
.L_19:
        /*000c*/ 	.word	0x00000000
        /*0010*/ 	.short	0x0000
        /*0012*/ 	.short	0x0070
        /*0014*/ 	.byte	0x00, 0xf0, 0x01, 0x10


	//----- nvinfo : EIATTR_SPARSE_MMA_MASK
	.align		4
.L_20:
        /*0018*/ 	.byte	0x03, 0x50
        /*001a*/ 	.short	0x0000


	//----- nvinfo : EIATTR_MAXREG_COUNT
	.align		4
        /*001c*/ 	.byte	0x03, 0x1b
        /*001e*/ 	.short	0x00a8


	//----- nvinfo : EIATTR_NUM_BARRIERS
	.align		4
        /*0020*/ 	.byte	0x02, 0x4c
        /*0022*/ 	.byte	0x01
	.zero		1


	//----- nvinfo : EIATTR_MERCURY_ISA_VERSION
	.align		4
        /*0024*/ 	.byte	0x03, 0x5f
        /*0026*/ 	.short	0x0101


	//----- nvinfo : EIATTR_INT_WARP_WIDE_INSTR_OFFSETS
	.align		4
        /*0028*/ 	.byte	0x04, 0x31
        /*002a*/ 	.short	(.L_22 - .L_21)


	//   ....[0]....
.L_21:
        /*002c*/ 	.word	0x00000470


	//   ....[1]....
        /*0030*/ 	.word	0x000005a0


	//   ....[2]....
        /*0034*/ 	.word	0x00000680


	//   ....[3]....
        /*0038*/ 	.word	0x00002490


	//----- nvinfo : EIATTR_COOP_GROUP_MASK_REGIDS
	.align		4
.L_22:
        /*003c*/ 	.byte	0x04, 0x29
        /*003e*/ 	.short	(.L_24 - .L_23)


	//   ....[0]....
.L_23:
        /*0040*/ 	.word	0xffffffff


	//   ....[1]....
        /*0044*/ 	.word	0xffffffff


	//   ....[2]....
        /*0048*/ 	.word	0xffffffff


	//   ....[3]....
        /*004c*/ 	.word	0xffffffff


	//   ....[4]....
        /*0050*/ 	.word	0xffffffff


	//   ....[5]....
        /*0054*/ 	.word	0xffffffff


	//----- nvinfo : EIATTR_COOP_GROUP_INSTR_OFFSETS
	.align		4
.L_24:
        /*0058*/ 	.byte	0x04, 0x28
        /*005a*/ 	.short	(.L_26 - .L_25)


	//   ....[0]....
.L_25:
        /*005c*/ 	.word	0x00000060


	//   ....[1]....
        /*0060*/ 	.word	0x00000070


	//   ....[2]....
        /*0064*/ 	.word	0x00000130


	//   ....[3]....
        /*0068*/ 	.word	0x000002d0


	//   ....[4]....
        /*006c*/ 	.word	0x000007f0


	//   ....[5]....
        /*0070*/ 	.word	0x00001270


	//----- nvinfo : EIATTR_REG_RECONFIG
	.align		4
.L_26:
        /*0074*/ 	.byte	0x01, 0x54
	.zero		2


	//----- nvinfo : EIATTR_MBARRIER_INSTR_OFFSETS
	.align		4
        /*0078*/ 	.byte	0x04, 0x39
        /*007a*/ 	.short	(.L_28 - .L_27)


	//   ....[0]....
.L_27:
        /*007c*/ 	.word	0x00000230
        /*0080*/ 	.word	0x000000ff
        /*0084*/ 	.word	0x00000000
        /*0088*/ 	.short	0x0100
        /*008a*/ 	.byte	0x08
	.zero		1


	//   ....[1]....
        /*008c*/ 	.word	0x00000240
        /*0090*/ 	.word	0x000000ff
        /*0094*/ 	.word	0x00000020
        /*0098*/ 	.short	0x0100
        /*009a*/ 	.byte	0x08
	.zero		1


	//   ....[2]....
        /*009c*/ 	.word	0x00000250
        /*00a0*/ 	.word	0x000000ff
        /*00a4*/ 	.word	0x00000008
        /*00a8*/ 	.short	0x0100
        /*00aa*/ 	.byte	0x08
	.zero		1


	//   ....[3]....
        /*00ac*/ 	.word	0x00000260
        /*00b0*/ 	.word	0x000000ff
        /*00b4*/ 	.word	0x00000028
        /*00b8*/ 	.short	0x0100
        /*00ba*/ 	.byte	0x08
	.zero		1


	//   ....[4]....
        /*00bc*/ 	.word	0x00000270
        /*00c0*/ 	.word	0x000000ff
        /*00c4*/ 	.word	0x00000010
        /*00c8*/ 	.short	0x0100
        /*00ca*/ 	.byte	0x08
	.zero		1


	//   ....[5]....
        /*00cc*/ 	.word	0x00000280
        /*00d0*/ 	.word	0x000000ff
        /*00d4*/ 	.word	0x00000030
        /*00d8*/ 	.short	0x0100
        /*00da*/ 	.byte	0x08
	.zero		1


	//   ....[6]....
        /*00dc*/ 	.word	0x00000290
        /*00e0*/ 	.word	0x000000ff
        /*00e4*/ 	.word	0x00000018
        /*00e8*/ 	.short	0x0100
        /*00ea*/ 	.byte	0x08
	.zero		1


	//   ....[7]....
        /*00ec*/ 	.word	0x000002a0
        /*00f0*/ 	.word	0x000000ff
        /*00f4*/ 	.word	0x00000038
        /*00f8*/ 	.short	0x0100
        /*00fa*/ 	.byte	0x08
	.zero		1


	//   ....[8]....
        /*00fc*/ 	.word	0x00000700
        /*0100*/ 	.word	0x000000ff
        /*0104*/ 	.word	0x00000050
        /*0108*/ 	.short	0x0100
        /*010a*/ 	.byte	0x06
	.zero		1


	//   ....[9]....
        /*010c*/ 	.word	0x00000790
        /*0110*/ 	.word	0x000000ff
        /*0114*/ 	.word	0x00000058
        /*0118*/ 	.short	0x0100
        /*011a*/ 	.byte	0x06
	.zero		1


	//   ....[10]....
        /*011c*/ 	.word	0x000015b0
        /*0120*/ 	.word	0x000000ff
        /*0124*/ 	.word	0x00000000
        /*0128*/ 	.short	0x010a
        /*012a*/ 	.byte	0x06
	.zero		1


	//   ....[11]....
        /*012c*/ 	.word	0x000015f0
        /*0130*/ 	.word	0x000000ff
        /*0134*/ 	.word	0x00000000
        /*0138*/ 	.short	0x010a
        /*013a*/ 	.byte	0x06
	.zero		1


	//   ....[12]....
        /*013c*/ 	.word	0x00001c30
        /*0140*/ 	.word	0x000000ff
        /*0144*/ 	.word	0x00000000
        /*0148*/ 	.short	0x010a
        /*014a*/ 	.byte	0x0c
	.zero		1


	//   ....[13]....
        /*014c*/ 	.word	0x00001c70
        /*0150*/ 	.word	0x000000ff
        /*0154*/ 	.word	0x00000000
        /*0158*/ 	.short	0x010a
        /*015a*/ 	.byte	0x0c
	.zero		1


	//   ....[14]....
        /*015c*/ 	.word	0x000020a0
        /*0160*/ 	.word	0x0000000a
        /*0164*/ 	.word	0x00000000
        /*0168*/ 	.short	0x0101
        /*016a*/ 	.byte	0x3f
	.zero		1


	//   ....[15]....
        /*016c*/ 	.word	0x00002510
        /*0170*/ 	.word	0x00000008
        /*0174*/ 	.word	0x00000000
        /*0178*/ 	.short	0x0101
        /*017a*/ 	.byte	0x3f
	.zero		1


	//   ....[16]....
        /*017c*/ 	.word	0x00005ec0
        /*0180*/ 	.word	0x00000013
        /*0184*/ 	.word	0x00000020
        /*0188*/ 	.short	0x010a
        /*018a*/ 	.byte	0x3f
	.zero		1


	//   ....[17]....
        /*018c*/ 	.word	0x00006290
        /*0190*/ 	.word	0x00000006
        /*0194*/ 	.word	0x00000058
        /*0198*/ 	.short	0x0101
        /*019a*/ 	.byte	0x3f
	.zero		1


	//   ....[18]....
        /*019c*/ 	.word	0x00006990
        /*01a0*/ 	.word	0x00000005
        /*01a4*/ 	.word	0x00000000
        /*01a8*/ 	.short	0x010a
        /*01aa*/ 	.byte	0x3f
	.zero		1


	//   ....[19]....
        /*01ac*/ 	.word	0x00006a10
        /*01b0*/ 	.word	0x00000007
        /*01b4*/ 	.word	0x00000000
        /*01b8*/ 	.short	0x010a
        /*01ba*/ 	.byte	0x3f
	.zero		1


	//   ....[20]....
        /*01bc*/ 	.word	0x00006aa0
        /*01c0*/ 	.word	0x00000006
        /*01c4*/ 	.word	0x00000000
        /*01c8*/ 	.short	0x010a
        /*01ca*/ 	.byte	0x3f
	.zero		1


	//   ....[21]....
        /*01cc*/ 	.word	0x00006b30
        /*01d0*/ 	.word	0x00000003
        /*01d4*/ 	.word	0x00000000
        /*01d8*/ 	.short	0x010a
        /*01da*/ 	.byte	0x3f
	.zero		1


	//   ....[22]....
        /*01dc*/ 	.word	0x00006ba0
        /*01e0*/ 	.word	0x00000009
        /*01e4*/ 	.word	0x00000000
        /*01e8*/ 	.short	0x010a
        /*01ea*/ 	.byte	0x3f
	.zero		1


	//   ....[23]....
        /*01ec*/ 	.word	0x00006c00
        /*01f0*/ 	.word	0x0000000b
        /*01f4*/ 	.word	0x00000000
        /*01f8*/ 	.short	0x010a
        /*01fa*/ 	.byte	0x3f
	.zero		1


	//   ....[24]....
        /*01fc*/ 	.word	0x00006cd0
        /*0200*/ 	.word	0x00000013
        /*0204*/ 	.word	0x00000020
        /*0208*/ 	.short	0x010a
        /*020a*/ 	.byte	0x3f
	.zero		1


	//   ....[25]....
        /*020c*/ 	.word	0x00006da0
        /*0210*/ 	.word	0x00000005
        /*0214*/ 	.word	0x00000000
        /*0218*/ 	.short	0x010a
        /*021a*/ 	.byte	0x3f
	.zero		1


	//   ....[26]....
        /*021c*/ 	.word	0x00006df0
        /*0220*/ 	.word	0x00000007
        /*0224*/ 	.word	0x00000000
        /*0228*/ 	.short	0x010a
        /*022a*/ 	.byte	0x3f
	.zero		1


	//   ....[27]....
        /*022c*/ 	.word	0x00006e40
        /*0230*/ 	.word	0x00000006
        /*0234*/ 	.word	0x00000000
        /*0238*/ 	.short	0x010a
        /*023a*/ 	.byte	0x3f
	.zero		1


	//----- nvinfo : EIATTR_NUM_MBARRIERS
	.align		4
.L_28:
        /*023c*/ 	.byte	0x03, 0x38
        /*023e*/ 	.short	0x000a


	//----- nvinfo : EIATTR_EXIT_INSTR_OFFSETS
	.align		4
        /*0240*/ 	.byte	0x04, 0x1c
        /*0242*/ 	.short	(.L_30 - .L_29)


	//   ....[0]....
.L_29:
        /*0244*/ 	.word	0x00000950


	//   ....[1]....
        /*0248*/ 	.word	0x00001140


	//   ....[2]....
        /*024c*/ 	.word	0x00005500


	//   ....[3]....
        /*0250*/ 	.word	0x00005a60


	//   ....[4]....
        /*0254*/ 	.word	0x00006b80


	//----- nvinfo : EIATTR_MAX_THREADS
	.align		4
.L_30:
        /*0258*/ 	.byte	0x04, 0x05
        /*025a*/ 	.short	(.L_32 - .L_31)
.L_31:
        /*025c*/ 	.word	0x00000180
        /*0260*/ 	.word	0x00000001
        /*0264*/ 	.word	0x00000001


	//----- nvinfo : EIATTR_CRS_STACK_SIZE
	.align		4
.L_32:
        /*0268*/ 	.byte	0x04, 0x1e
        /*026a*/ 	.short	(.L_34 - .L_33)
.L_33:
        /*026c*/ 	.word	0x00000000


	//----- nvinfo : EIATTR_CBANK_PARAM_SIZE
	.align		4
.L_34:
        /*0270*/ 	.byte	0x03, 0x19
        /*0272*/ 	.short	0x0470


	//----- nvinfo : EIATTR_PARAM_CBANK
	.align		4
        /*0274*/ 	.byte	0x04, 0x0a
        /*0276*/ 	.short	(.L_36 - .L_35)
	.align		4
.L_35:
        /*0278*/ 	.word	index@(.nv.constant0._ZN7cutlass13device_kernelINS_4gemm6kernel13GemmUniversalIN4cute5tupleIJiiiiEEENS1_10collective13CollectiveMmaINS1_37MainloopSm90TmaGmmaWarpSpecializedFP8ILi4ENS5_IJNS4_1CILi2EEESB_NSA_ILi1EEEEEENS1_35KernelTmaWarpSpecializedCooperativeEEENS5_IJNSA_ILi128EEENSA_ILi64EEESH_EEENS_12float_e5m2_tENS5_IJlSC_lEEESJ_SK_NS4_8TiledMMAINS4_8MMA_AtomIJNS4_4SM904GMMA30MMA_64x64x32_F32E5M2E5M2_SS_TNILNSO_7ScaleInE1ELSQ_1EEEEEENS4_6LayoutINS5_IJSB_SC_SC_EEENS5_IJSC_NSA_ILi0EEESV_EEEEENS5_IJNS4_10UnderscoreESY_SY_EEEEENS4_23SM90_TMA_LOAD_MULTICASTENS4_14ComposedLayoutINS4_7SwizzleILi2ELi4ELi3EEENS4_18smem_ptr_flag_bitsILi8EEENST_INS5_IJNSA_ILi8EEESH_EEENS5_IJSH_SC_EEEEEEEvNS4_8identityES11_S1B_vS1C_EENS_8epilogue10collective6detail29Sm90TmaWarpSpecializedAdapterINS1F_15DefaultEpilogueISJ_SK_SK_NS1E_6thread17LinearCombinationISJ_Li1EffLNS1J_9ScaleType4KindE0ELNS_15FloatRoundStyleE2ESJ_EENS1_15EpilogueDefaultEEEEEvvEEEEvNT_6ParamsE)
        /*027c*/ 	.short	0x0210
        /*027e*/ 	.short	0x0470


	//----- nvinfo : EIATTR_SW_WAR
	.align		4
.L_36:
        /*0280*/ 	.byte	0x04, 0x36
        /*0282*/ 	.short	(.L_38 - .L_37)
.L_37:
        /*0284*/ 	.word	0x00000008
.L_38:


//--------------------- .nv.callgraph             --------------------------
	.section	.nv.callgraph,"",@"SHT_CUDA_CALLGRAPH"
	.align	4
	.sectionentsize	8
	.align		4
        /*0000*/ 	.word	0x00000000
	.align		4
        /*0004*/ 	.word	0xffffffff
	.align		4
        /*0008*/ 	.word	0x00000000
	.align		4
        /*000c*/ 	.word	0xfffffffe
	.align		4
        /*0010*/ 	.word	0x00000000
	.align		4
        /*0014*/ 	.word	0xfffffffd
	.align		4
        /*0018*/ 	.word	0x00000000
	.align		4
        /*001c*/ 	.word	0xfffffffc


//--------------------- .nv.constant4             --------------------------
	.section	.nv.constant4,"a",@progbits
	.align	8
	.align		8
.nv.constant4:
        /*0000*/ 	.dword	_ZN39_INTERNAL_4abb05c2_4_k_cu_1deda0aa_53874cuda3std3__45__cpo5beginE
	.align		8
        /*0008*/ 	.dword	_ZN39_INTERNAL_4abb05c2_4_k_cu_1deda0aa_53874cuda3std3__45__cpo3endE
	.align		8
        /*0010*/ 	.dword	_ZN39_INTERNAL_4abb05c2_4_k_cu_1deda0aa_53874cuda3std3__45__cpo6cbeginE
	.align		8
        /*0018*/ 	.dword	_ZN39_INTERNAL_4abb05c2_4_k_cu_1deda0aa_53874cuda3std3__45__cpo4cendE
	.align		8
        /*0020*/ 	.dword	_ZN39_INTERNAL_4abb05c2_4_k_cu_1deda0aa_53874cuda3std3__441_GLOBAL__N__4abb05c2_4_k_cu_1deda0aa_53876ignoreE
	.align		8
        /*0028*/ 	.dword	_ZN39_INTERNAL_4abb05c2_4_k_cu_1deda0aa_53874cuda3std3__419piecewise_constructE
	.align		8
        /*0030*/ 	.dword	_ZN39_INTERNAL_4abb05c2_4_k_cu_1deda0aa_53874cuda3std3__48in_placeE
	.align		8
        /*0038*/ 	.dword	_ZN39_INTERNAL_4abb05c2_4_k_cu_1deda0aa_53874cuda3std6ranges3__45__cpo4swapE
	.align		8
        /*0040*/ 	.dword	_ZN39_INTERNAL_4abb05c2_4_k_cu_1deda0aa_53874cuda3std6ranges3__45__cpo9iter_moveE
	.align		8
        /*0048*/ 	.dword	_ZN39_INTERNAL_4abb05c2_4_k_cu_1deda0aa_53874cute7productE
	.align		8
        /*0050*/ 	.dword	_ZN39_INTERNAL_4abb05c2_4_k_cu_1deda0aa_53874cute1_E


//--------------------- .text._ZN7cutlass13device_kernelINS_4gemm6kernel13GemmUniversalIN4cute5tupleIJiiiiEEENS1_10collective13CollectiveMmaINS1_37MainloopSm90TmaGmmaWarpSpecializedFP8ILi4ENS5_IJNS4_1CILi2EEESB_NSA_ILi1EEEEEENS1_35KernelTmaWarpSpecializedCooperativeEEENS5_IJNSA_ILi128EEENSA_ILi64EEESH_EEENS_12float_e5m2_tENS5_IJlSC_lEEESJ_SK_NS4_8TiledMMAINS4_8MMA_AtomIJNS4_4SM904GMMA30MMA_64x64x32_F32E5M2E5M2_SS_TNILNSO_7ScaleInE1ELSQ_1EEEEEENS4_6LayoutINS5_IJSB_SC_SC_EEENS5_IJSC_NSA_ILi0EEESV_EEEEENS5_IJNS4_10UnderscoreESY_SY_EEEEENS4_23SM90_TMA_LOAD_MULTICASTENS4_14ComposedLayoutINS4_7SwizzleILi2ELi4ELi3EEENS4_18smem_ptr_flag_bitsILi8EEENST_INS5_IJNSA_ILi8EEESH_EEENS5_IJSH_SC_EEEEEEEvNS4_8identityES11_S1B_vS1C_EENS_8epilogue10collective6detail29Sm90TmaWarpSpecializedAdapterINS1F_15DefaultEpilogueISJ_SK_SK_NS1E_6thread17LinearCombinationISJ_Li1EffLNS1J_9ScaleType4KindE0ELNS_15FloatRoundStyleE2ESJ_EENS1_15EpilogueDefaultEEEEEvvEEEEvNT_6ParamsE --------------------------
	.section	.text._ZN7cutlass13device_kernelINS_4gemm6kernel13GemmUniversalIN4cute5tupleIJiiiiEEENS1_10collective13CollectiveMmaINS1_37MainloopSm90TmaGmmaWarpSpecializedFP8ILi4ENS5_IJNS4_1CILi2EEESB_NSA_ILi1EEEEEENS1_35KernelTmaWarpSpecializedCooperativeEEENS5_IJNSA_ILi128EEENSA_ILi64EEESH_EEENS_12float_e5m2_tENS5_IJlSC_lEEESJ_SK_NS4_8TiledMMAINS4_8MMA_AtomIJNS4_4SM904GMMA30MMA_64x64x32_F32E5M2E5M2_SS_TNILNSO_7ScaleInE1ELSQ_1EEEEEENS4_6LayoutINS5_IJSB_SC_SC_EEENS5_IJSC_NSA_ILi0EEESV_EEEEENS5_IJNS4_10UnderscoreESY_SY_EEEEENS4_23SM90_TMA_LOAD_MULTICASTENS4_14ComposedLayoutINS4_7SwizzleILi2ELi4ELi3EEENS4_18smem_ptr_flag_bitsILi8EEENST_INS5_IJNSA_ILi8EEESH_EEENS5_IJSH_SC_EEEEEEEvNS4_8identityES11_S1B_vS1C_EENS_8epilogue10collective6detail29Sm90TmaWarpSpecializedAdapterINS1F_15DefaultEpilogueISJ_SK_SK_NS1E_6thread17LinearCombinationISJ_Li1EffLNS1J_9ScaleType4KindE0ELNS_15FloatRoundStyleE2ESJ_EENS1_15EpilogueDefaultEEEEEvvEEEEvNT_6ParamsE,"ax",@progbits
	.align	128
.text._ZN7cutlass13device_kernelINS_4gemm6kernel13GemmUniversalIN4cute5tupleIJiiiiEEENS1_10collective13CollectiveMmaINS1_37MainloopSm90TmaGmmaWarpSpecializedFP8ILi4ENS5_IJNS4_1CILi2EEESB_NSA_ILi1EEEEEENS1_35KernelTmaWarpSpecializedCooperativeEEENS5_IJNSA_ILi128EEENSA_ILi64EEESH_EEENS_12float_e5m2_tENS5_IJlSC_lEEESJ_SK_NS4_8TiledMMAINS4_8MMA_AtomIJNS4_4SM904GMMA30MMA_64x64x32_F32E5M2E5M2_SS_TNILNSO_7ScaleInE1ELSQ_1EEEEEENS4_6LayoutINS5_IJSB_SC_SC_EEENS5_IJSC_NSA_ILi0EEESV_EEEEENS5_IJNS4_10UnderscoreESY_SY_EEEEENS4_23SM90_TMA_LOAD_MULTICASTENS4_14ComposedLayoutINS4_7SwizzleILi2ELi4ELi3EEENS4_18smem_ptr_flag_bitsILi8EEENST_INS5_IJNSA_ILi8EEESH_EEENS5_IJSH_SC_EEEEEEEvNS4_8identityES11_S1B_vS1C_EENS_8epilogue10collective6detail29Sm90TmaWarpSpecializedAdapterINS1F_15DefaultEpilogueISJ_SK_SK_NS1E_6thread17LinearCombinationISJ_Li1EffLNS1J_9ScaleType4KindE0ELNS_15FloatRoundStyleE2ESJ_EENS1_15EpilogueDefaultEEEEEvvEEEEvNT_6ParamsE:
        .type           _ZN7cutlass13device_kernelINS_4gemm6kernel13GemmUniversalIN4cute5tupleIJiiiiEEENS1_10collective13CollectiveMmaINS1_37MainloopSm90TmaGmmaWarpSpecializedFP8ILi4ENS5_IJNS4_1CILi2EEESB_NSA_ILi1EEEEEENS1_35KernelTmaWarpSpecializedCooperativeEEENS5_IJNSA_ILi128EEENSA_ILi64EEESH_EEENS_12float_e5m2_tENS5_IJlSC_lEEESJ_SK_NS4_8TiledMMAINS4_8MMA_AtomIJNS4_4SM904GMMA30MMA_64x64x32_F32E5M2E5M2_SS_TNILNSO_7ScaleInE1ELSQ_1EEEEEENS4_6LayoutINS5_IJSB_SC_SC_EEENS5_IJSC_NSA_ILi0EEESV_EEEEENS5_IJNS4_10UnderscoreESY_SY_EEEEENS4_23SM90_TMA_LOAD_MULTICASTENS4_14ComposedLayoutINS4_7SwizzleILi2ELi4ELi3EEENS4_18smem_ptr_flag_bitsILi8EEENST_INS5_IJNSA_ILi8EEESH_EEENS5_IJSH_SC_EEEEEEEvNS4_8identityES11_S1B_vS1C_EENS_8epilogue10collective6detail29Sm90TmaWarpSpecializedAdapterINS1F_15DefaultEpilogueISJ_SK_SK_NS1E_6thread17LinearCombinationISJ_Li1EffLNS1J_9ScaleType4KindE0ELNS_15FloatRoundStyleE2ESJ_EENS1_15EpilogueDefaultEEEEEvvEEEEvNT_6ParamsE,@function
        .size           _ZN7cutlass13device_kernelINS_4gemm6kernel13GemmUniversalIN4cute5tupleIJiiiiEEENS1_10collective13CollectiveMmaINS1_37MainloopSm90TmaGmmaWarpSpecializedFP8ILi4ENS5_IJNS4_1CILi2EEESB_NSA_ILi1EEEEEENS1_35KernelTmaWarpSpecializedCooperativeEEENS5_IJNSA_ILi128EEENSA_ILi64EEESH_EEENS_12float_e5m2_tENS5_IJlSC_lEEESJ_SK_NS4_8TiledMMAINS4_8MMA_AtomIJNS4_4SM904GMMA30MMA_64x64x32_F32E5M2E5M2_SS_TNILNSO_7ScaleInE1ELSQ_1EEEEEENS4_6LayoutINS5_IJSB_SC_SC_EEENS5_IJSC_NSA_ILi0EEESV_EEEEENS5_IJNS4_10UnderscoreESY_SY_EEEEENS4_23SM90_TMA_LOAD_MULTICASTENS4_14ComposedLayoutINS4_7SwizzleILi2ELi4ELi3EEENS4_18smem_ptr_flag_bitsILi8EEENST_INS5_IJNSA_ILi8EEESH_EEENS5_IJSH_SC_EEEEEEEvNS4_8identityES11_S1B_vS1C_EENS_8epilogue10collective6detail29Sm90TmaWarpSpecializedAdapterINS1F_15DefaultEpilogueISJ_SK_SK_NS1E_6thread17LinearCombinationISJ_Li1EffLNS1J_9ScaleType4KindE0ELNS_15FloatRoundStyleE2ESJ_EENS1_15EpilogueDefaultEEEEEvvEEEEvNT_6ParamsE,(.L_x_140 - _ZN7cutlass13device_kernelINS_4gemm6kernel13GemmUniversalIN4cute5tupleIJiiiiEEENS1_10collective13CollectiveMmaINS1_37MainloopSm90TmaGmmaWarpSpecializedFP8ILi4ENS5_IJNS4_1CILi2EEESB_NSA_ILi1EEEEEENS1_35KernelTmaWarpSpecializedCooperativeEEENS5_IJNSA_ILi128EEENSA_ILi64EEESH_EEENS_12float_e5m2_tENS5_IJlSC_lEEESJ_SK_NS4_8TiledMMAINS4_8MMA_AtomIJNS4_4SM904GMMA30MMA_64x64x32_F32E5M2E5M2_SS_TNILNSO_7ScaleInE1ELSQ_1EEEEEENS4_6LayoutINS5_IJSB_SC_SC_EEENS5_IJSC_NSA_ILi0EEESV_EEEEENS5_IJNS4_10UnderscoreESY_SY_EEEEENS4_23SM90_TMA_LOAD_MULTICASTENS4_14ComposedLayoutINS4_7SwizzleILi2ELi4ELi3EEENS4_18smem_ptr_flag_bitsILi8EEENST_INS5_IJNSA_ILi8EEESH_EEENS5_IJSH_SC_EEEEEEEvNS4_8identityES11_S1B_vS1C_EENS_8epilogue10collective6detail29Sm90TmaWarpSpecializedAdapterINS1F_15DefaultEpilogueISJ_SK_SK_NS1E_6thread17LinearCombinationISJ_Li1EffLNS1J_9ScaleType4KindE0ELNS_15FloatRoundStyleE2ESJ_EENS1_15EpilogueDefaultEEEEEvvEEEEvNT_6ParamsE)
        .other          _ZN7cutlass13device_kernelINS_4gemm6kernel13GemmUniversalIN4cute5tupleIJiiiiEEENS1_10collective13CollectiveMmaINS1_37MainloopSm90TmaGmmaWarpSpecializedFP8ILi4ENS5_IJNS4_1CILi2EEESB_NSA_ILi1EEEEEENS1_35KernelTmaWarpSpecializedCooperativeEEENS5_IJNSA_ILi128EEENSA_ILi64EEESH_EEENS_12float_e5m2_tENS5_IJlSC_lEEESJ_SK_NS4_8TiledMMAINS4_8MMA_AtomIJNS4_4SM904GMMA30MMA_64x64x32_F32E5M2E5M2_SS_TNILNSO_7ScaleInE1ELSQ_1EEEEEENS4_6LayoutINS5_IJSB_SC_SC_EEENS5_IJSC_NSA_ILi0EEESV_EEEEENS5_IJNS4_10UnderscoreESY_SY_EEEEENS4_23SM90_TMA_LOAD_MULTICASTENS4_14ComposedLayoutINS4_7SwizzleILi2ELi4ELi3EEENS4_18smem_ptr_flag_bitsILi8EEENST_INS5_IJNSA_ILi8EEESH_EEENS5_IJSH_SC_EEEEEEEvNS4_8identityES11_S1B_vS1C_EENS_8epilogue10collective6detail29Sm90TmaWarpSpecializedAdapterINS1F_15DefaultEpilogueISJ_SK_SK_NS1E_6thread17LinearCombinationISJ_Li1EffLNS1J_9ScaleType4KindE0ELNS_15FloatRoundStyleE2ESJ_EENS1_15EpilogueDefaultEEEEEvvEEEEvNT_6ParamsE,@"STO_CUDA_ENTRY STV_DEFAULT"
_ZN7cutlass13device_kernelINS_4gemm6kernel13GemmUniversalIN4cute5tupleIJiiiiEEENS1_10collective13CollectiveMmaINS1_37MainloopSm90TmaGmmaWarpSpecializedFP8ILi4ENS5_IJNS4_1CILi2EEESB_NSA_ILi1EEEEEENS1_35KernelTmaWarpSpecializedCooperativeEEENS5_IJNSA_ILi128EEENSA_ILi64EEESH_EEENS_12float_e5m2_tENS5_IJlSC_lEEESJ_SK_NS4_8TiledMMAINS4_8MMA_AtomIJNS4_4SM904GMMA30MMA_64x64x32_F32E5M2E5M2_SS_TNILNSO_7ScaleInE1ELSQ_1EEEEEENS4_6LayoutINS5_IJSB_SC_SC_EEENS5_IJSC_NSA_ILi0EEESV_EEEEENS5_IJNS4_10UnderscoreESY_SY_EEEEENS4_23SM90_TMA_LOAD_MULTICASTENS4_14ComposedLayoutINS4_7SwizzleILi2ELi4ELi3EEENS4_18smem_ptr_flag_bitsILi8EEENST_INS5_IJNSA_ILi8EEESH_EEENS5_IJSH_SC_EEEEEEEvNS4_8identityES11_S1B_vS1C_EENS_8epilogue10collective6detail29Sm90TmaWarpSpecializedAdapterINS1F_15DefaultEpilogueISJ_SK_SK_NS1E_6thread17LinearCombinationISJ_Li1EffLNS1J_9ScaleType4KindE0ELNS_15FloatRoundStyleE2ESJ_EENS1_15EpilogueDefaultEEEEEvvEEEEvNT_6ParamsE:
[----:B------:R-:W-:Y:S01]  /*0000*/  LDC R1, c[0x0][0x28] ;  /* 0x00000a00ff017b82 */ /* 0x000fe20000000800 */
[----:B------:R-:W0:Y:S01]  /*0010*/  S2R R0, SR_TID.X ;  /* 0x0000000000007919 */ /* 0x000e220000002100 */
[----:B------:R-:W-:Y:S01]  /*0020*/  ELECT P0, URZ, PT ;  /* 0x00000000003f782f */ /* 0x000fe20003800000 */
[----:B------:R-:W-:Y:S01]  /*0030*/  BSSY B0, `(.L_x_0) ;  /* 0x000000f000007945 */ /* 0x000fe20003800000 */
[--C-:B0-----:R-:W-:Y:S02]  /*0040*/  SHF.R.U32.HI R2, RZ, 0x5, R0.reuse ;  /* 0x00000005ff027819 */ /* 0x101fe40000011600 */
[----:B------:R-:W-:-:S03]  /*0050*/  SHF.R.U32.HI R3, RZ, 0x7, R0 ;  /* 0x00000007ff037819 */ /* 0x000fc60000011600 */
[----:B------:R-:W0:Y:S04]  /*0060*/  SHFL.IDX PT, R7, R2, RZ, 0x1f ;  /* 0x00001fff02077589 */ /* 0x000e2800000e0000 */
[----:B------:R1:W2:Y:S01]  /*0070*/  SHFL.IDX PT, R4, R3, RZ, 0x1f ;  /* 0x00001fff03047589 */ /* 0x0002a200000e0000 */
[----:B0-----:R-:W-:-:S13]  /*0080*/  ISETP.NE.OR P0, PT, R7, RZ, !P0 ;  /* 0x000000ff0700720c */ /* 0x001fda0004705670 */
[----:B-12---:R-:W-:Y:S05]  /*0090*/  @P0 BRA `(.L_x_1) ;  /* 0x0000000000200947 */ /* 0x006fea0003800000 */
[----:B------:R-:W-:Y:S02]  /*00a0*/  ULDC.64 UR4, c[0x0][0x198] ;  /* 0x0000660000047ab9 */ /* 0x000fe40000000a00 */
[----:B------:R-:W-:Y:S02]  /*00b0*/  UIADD3 UR6, UP0, UR4, 0xf0, URZ ;  /* 0x000000f004067890 */ /* 0x000fe4000ff1e03f */
[----:B------:R-:W-:Y:S02]  /*00c0*/  UIADD3 UR4, UP1, UR4, 0x1f0, URZ ;  /* 0x000001f004047890 */ /* 0x000fe4000ff3e03f */
[----:B------:R-:W-:Y:S02]  /*00d0*/  UIADD3.X UR7, URZ, UR5, URZ, UP0, !UPT ;  /* 0x000000053f077290 */ /* 0x000fe400087fe43f */
[----:B------:R-:W-:-:S07]  /*00e0*/  UIADD3.X UR5, URZ, UR5, URZ, UP1, !UPT ;  /* 0x000000053f057290 */ /* 0x000fce0008ffe43f */
[----:B------:R0:W-:Y:S02]  /*00f0*/  UTMACCTL.PF [UR6] ;  /* 0x00000000060079b9 */ /* 0x0001e40008040000 */
[----:B------:R0:W-:Y:S02]  /*0100*/  UTMACCTL.PF [UR4] ;  /* 0x00000000040079b9 */ /* 0x0001e40008040000 */
[----:B0-----:R-:W-:Y:S01]  /*0110*/  NOP ;  /* 0x0000000000007918 */ /* 0x001fe20000000000 */
.L_x_1:
[----:B------:R-:W-:Y:S05]  /*0120*/  BSYNC B0 ;  /* 0x0000000000007941 */ /* 0x000fea0003800000 */
.L_x_0:
[----:B------:R-:W0:Y:S02]  /*0130*/  SHFL.IDX PT, R3, R2, RZ, 0x1f ;  /* 0x00001fff02037589 */ /* 0x000e2400000e0000 */
[----:B0-----:R-:W-:-:S13]  /*0140*/  ISETP.NE.AND P0, PT, R3, RZ, PT ;  /* 0x000000ff0300720c */ /* 0x001fda0003f05270 */
[----:B------:R-:W-:Y:S05]  /*0150*/  @P0 BRA `(.L_x_2) ;  /* 0x0000000000580947 */ /* 0x000fea0003800000 */
[----:B------:R-:W0:Y:S01]  /*0160*/  S2UR UR8, SR_CgaCtaId ;  /* 0x00000000000879c3 */ /* 0x000e220000008800 */
[----:B------:R-:W-:Y:S01]  /*0170*/  UMOV UR4, 0x400 ;  /* 0x0000040000047882 */ /* 0x000fe20000000000 */
[----:B------:R-:W-:Y:S01]  /*0180*/  UMOV UR5, 0x1 ;  /* 0x0000000100057882 */ /* 0x000fe20000000000 */
[----:B------:R-:W-:Y:S01]  /*0190*/  UMOV UR6, 0x6 ;  /* 0x0000000600067882 */ /* 0x000fe20000000000 */
[----:B------:R-:W-:Y:S01]  /*01a0*/  ELECT P0, URZ, PT ;  /* 0x00000000003f782f */ /* 0x000fe20003800000 */
[----:B------:R-:W-:-:S04]  /*01b0*/  UIADD3 UR6, -UR6, 0x100000, URZ ;  /* 0x0010000006067890 */ /* 0x000fc8000fffe13f */
[----:B------:R-:W-:Y:S02]  /*01c0*/  USHF.L.U32 UR7, UR6, 0xb, URZ ;  /* 0x0000000b06077899 */ /* 0x000fe4000800063f */
[----:B------:R-:W-:Y:S02]  /*01d0*/  USHF.L.U32 UR6, UR6, 0x1, URZ ;  /* 0x0000000106067899 */ /* 0x000fe4000800063f */
[----:B0-----:R-:W-:Y:S02]  /*01e0*/  ULEA UR8, UR8, UR4, 0x18 ;  /* 0x0000000408087291 */ /* 0x001fe4000f8ec03f */
[----:B------:R-:W-:-:S04]  /*01f0*/  UIADD3 UR4, -UR5, 0x100000, URZ ;  /* 0x0010000005047890 */ /* 0x000fc8000fffe13f */
[----:B------:R-:W-:Y:S02]  /*0200*/  USHF.L.U32 UR5, UR4, 0xb, URZ ;  /* 0x0000000b04057899 */ /* 0x000fe4000800063f */
[----:B------:R-:W-:Y:S01]  /*0210*/  USHF.L.U32 UR4, UR4, 0x1, URZ ;  /* 0x0000000104047899 */ /* 0x000fe2000800063f */
[----:B------:R-:W0:Y:S11]  /*0220*/  FENCE.VIEW.ASYNC.S ;  /* 0x00000000000073c6 */ /* 0x000e360000000000 */
[----:B0-----:R0:W1:Y:S01]  /*0230*/  SYNCS.EXCH.64 URZ, [UR8], UR4 ;  /* 0x00000004083f75b2 */ /* 0x0010620008000100 */
[----:B------:R0:W2:Y:S01]  /*0240*/  SYNCS.EXCH.64 URZ, [UR8+0x20], UR6 ;  /* 0x00002006083f75b2 */ /* 0x0000a20008000100 */
[----:B------:R0:W3:Y:S01]  /*0250*/  SYNCS.EXCH.64 URZ, [UR8+0x8], UR4 ;  /* 0x00000804083f75b2 */ /* 0x0000e20008000100 */
[----:B------:R0:W4:Y:S01]  /*0260*/  SYNCS.EXCH.64 URZ, [UR8+0x28], UR6 ;  /* 0x00002806083f75b2 */ /* 0x0001220008000100 */
[----:B------:R0:W0:Y:S01]  /*0270*/  SYNCS.EXCH.64 URZ, [UR8+0x10], UR4 ;  /* 0x00001004083f75b2 */ /* 0x0000220008000100 */
[----:B------:R0:W0:Y:S01]  /*0280*/  SYNCS.EXCH.64 URZ, [UR8+0x30], UR6 ;  /* 0x00003006083f75b2 */ /* 0x0000220008000100 */
[----:B------:R0:W0:Y:S01]  /*0290*/  SYNCS.EXCH.64 URZ, [UR8+0x18], UR4 ;  /* 0x00001804083f75b2 */ /* 0x0000220008000100 */
[----:B------:R0:W0:Y:S01]  /*02a0*/  SYNCS.EXCH.64 URZ, [UR8+0x38], UR6 ;  /* 0x00003806083f75b2 */ /* 0x0000220008000100 */
[----:B------:R-:W-:Y:S01]  /*02b0*/  NOP ;  /* 0x0000000000007918 */ /* 0x000fe20000000000 */
.L_x_2:
[----:B------:R-:W-:Y:S01]  /*02c0*/  SHF.R.S32.HI R5, RZ, 0x1f, R0 ;  /* 0x0000001fff057819 */ /* 0x000fe20000011400 */
[----:B------:R-:W5:Y:S01]  /*02d0*/  SHFL.IDX PT, R2, R2, RZ, 0x1f ;  /* 0x00001fff02027589 */ /* 0x000f6200000e0000 */
[----:B0-----:R-:W0:Y:S01]  /*02e0*/  S2UR UR8, SR_CTAID.X ;  /* 0x00000000000879c3 */ /* 0x001e220000002500 */
[----:B------:R-:W-:Y:S02]  /*02f0*/  ELECT P0, URZ, PT ;  /* 0x00000000003f782f */ /* 0x000fe40003800000 */
[----:B------:R-:W-:Y:S01]  /*0300*/  LEA.HI R5, R5, R0, RZ, 0x7 ;  /* 0x0000000005057211 */ /* 0x000fe200078f38ff */
[----:B------:R-:W1:Y:S01]  /*0310*/  S2R R8, SR_CTAID.Y ;  /* 0x0000000000087919 */ /* 0x000e620000002600 */
[----:B------:R-:W-:Y:S01]  /*0320*/  ULDC UR4, c[0x0][0x150] ;  /* 0x0000540000047ab9 */ /* 0x000fe20000000800 */
[----:B------:R-:W-:Y:S01]  /*0330*/  VIADD R16, R4, 0xffffffff ;  /* 0xffffffff04107836 */ /* 0x000fe20000000000 */
[----:B------:R-:W-:Y:S01]  /*0340*/  LOP3.LUT R5, R5, 0xffffff80, RZ, 0xc0, !PT ;  /* 0xffffff8005057812 */ /* 0x000fe200078ec0ff */
[----:B------:R-:W-:Y:S01]  /*0350*/  NOP ;  /* 0x0000000000007918 */ /* 0x000fe20000000000 */
[----:B------:R-:W2:Y:S01]  /*0360*/  LDC R12, c[0x0][0x144] ;  /* 0x00005100ff0c7b82 */ /* 0x000ea20000000800 */
[----:B------:R-:W-:Y:S01]  /*0370*/  NOP ;  /* 0x0000000000007918 */ /* 0x000fe20000000000 */
[----:B------:R-:W-:Y:S01]  /*0380*/  ISETP.GE.U32.AND P6, PT, R16, 0x2, PT ;  /* 0x000000021000780c */ /* 0x000fe20003fc6070 */
[----:B------:R-:W-:Y:S01]  /*0390*/  IMAD.IADD R5, R0, 0x1, -R5 ;  /* 0x0000000100057824 */ /* 0x000fe200078e0a05 */
[----:B------:R-:W-:-:S04]  /*03a0*/  ISETP.NE.AND P3, PT, R4, RZ, PT ;  /* 0x000000ff0400720c */ /* 0x000fc80003f65270 */
[----:B------:R-:W-:Y:S01]  /*03b0*/  SHF.R.S32.HI R6, RZ, 0x1f, R5 ;  /* 0x0000001fff067819 */ /* 0x000fe20000011405 */
[----:B------:R-:W3:Y:S03]  /*03c0*/  LDC R14, c[0x0][0x140] ;  /* 0x00005000ff0e7b82 */ /* 0x000ee60000000800 */
[----:B------:R-:W-:Y:S02]  /*03d0*/  LEA.HI R6, R6, R5, RZ, 0x3 ;  /* 0x0000000506067211 */ /* 0x000fe400078f18ff */
[----:B-----5:R-:W-:Y:S02]  /*03e0*/  ISETP.NE.OR P0, PT, R2, RZ, !P0 ;  /* 0x000000ff0200720c */ /* 0x020fe40004705670 */
[--C-:B------:R-:W-:Y:S02]  /*03f0*/  SHF.R.S32.HI R2, RZ, 0x3, R6.reuse ;  /* 0x00000003ff027819 */ /* 0x100fe40000011406 */
[----:B------:R-:W-:-:S02]  /*0400*/  SHF.R.S32.HI R11, RZ, 0x1f, R6 ;  /* 0x0000001fff0b7819 */ /* 0x000fc40000011406 */
[----:B------:R-:W-:Y:S02]  /*0410*/  SHF.R.S32.HI R6, RZ, 0x1f, R3 ;  /* 0x0000001fff067819 */ /* 0x000fe40000011403 */
[----:B0-----:R-:W-:Y:S02]  /*0420*/  I2FP.F32.U32 R10, UR8 ;  /* 0x00000008000a7c45 */ /* 0x001fe40008201000 */
[----:B------:R-:W-:Y:S02]  /*0430*/  LEA.HI R11, R11, R2, RZ, 0x2 ;  /* 0x000000020b0b7211 */ /* 0x000fe400078f10ff */
[----:B------:R-:W-:Y:S01]  /*0440*/  LEA.HI R6, R6, R3, RZ, 0x2 ;  /* 0x0000000306067211 */ /* 0x000fe200078f10ff */
[----:B------:R-:W-:Y:S01]  /*0450*/  FMUL R10, R10, UR4 ;  /* 0x000000040a0a7c20 */ /* 0x000fe20008400000 */
[----:B------:R-:W-:Y:S01]  /*0460*/  LOP3.LUT R11, R11, 0xfffffffc, RZ, 0xc0, !PT ;  /* 0xfffffffc0b0b7812 */ /* 0x000fe200078ec0ff */
[----:B------:R-:W-:Y:S01]  /*0470*/  VOTEU.ALL UP0, P0 ;  /* 0x00000000003f7886 */ /* 0x000fe20000000000 */
[----:B------:R-:W-:Y:S01]  /*0480*/  LOP3.LUT R6, R6, 0x3ffffffc, RZ, 0xc0, !PT ;  /* 0x3ffffffc06067812 */ /* 0x000fe200078ec0ff */
[----:B------:R-:W-:Y:S01]  /*0490*/  ULDC UR4, c[0x0][0x154] ;  /* 0x0000550000047ab9 */ /* 0x000fe20000000800 */
[----:B-1----:R-:W-:Y:S01]  /*04a0*/  I2FP.F32.U32 R13, R8 ;  /* 0x00000008000d7245 */ /* 0x002fe20000201000 */
[----:B------:R-:W0:Y:S01]  /*04b0*/  F2I.U32.TRUNC.NTZ R10, R10 ;  /* 0x0000000a000a7305 */ /* 0x000e22000020f000 */
[----:B------:R-:W-:Y:S01]  /*04c0*/  IMAD.IADD R11, R2, 0x1, -R11 ;  /* 0x00000001020b7824 */ /* 0x000fe200078e0a0b */
[----:B------:R-:W1:Y:S01]  /*04d0*/  @!UP0 S2UR UR7, SR_CgaCtaId ;  /* 0x00000000000789c3 */ /* 0x000e620000008800 */
[----:B------:R-:W-:-:S02]  /*04e0*/  IMAD.IADD R6, R3, 0x1, -R6 ;  /* 0x0000000103067824 */ /* 0x000fc400078e0a06 */
[----:B------:R-:W-:Y:S01]  /*04f0*/  FMUL R13, R13, UR4 ;  /* 0x000000040d0d7c20 */ /* 0x000fe20008400000 */
[----:B------:R-:W-:Y:S01]  /*0500*/  UMOV UR4, 0x20 ;  /* 0x0000002000047882 */ /* 0x000fe20000000000 */
[----:B------:R-:W-:Y:S01]  /*0510*/  @!UP0 UMOV UR6, 0x400 ;  /* 0x0000040000068882 */ /* 0x000fe20000000000 */
[----:B------:R-:W-:Y:S01]  /*0520*/  IMAD R6, R6, 0x4, R11 ;  /* 0x0000000406067824 */ /* 0x000fe200078e020b */
[----:B------:R-:W-:-:S04]  /*0530*/  @!UP0 UIADD3 UR4, -UR4, 0x100000, URZ ;  /* 0x0010000004048890 */ /* 0x000fc8000fffe13f */
[----:B------:R-:W-:Y:S02]  /*0540*/  @!UP0 USHF.L.U32 UR5, UR4, 0xb, URZ ;  /* 0x0000000b04058899 */ /* 0x000fe4000800063f */
[----:B------:R-:W-:Y:S01]  /*0550*/  @!UP0 USHF.L.U32 UR4, UR4, 0x1, URZ ;  /* 0x0000000104048899 */ /* 0x000fe2000800063f */
[----:B---3--:R-:W-:Y:S01]  /*0560*/  ISETP.EQ.U32.AND P2, PT, R14, 0x1, PT ;  /* 0x000000010e00780c */ /* 0x008fe20003f42070 */
[----:B------:R-:W3:Y:S01]  /*0570*/  LDC R11, c[0x0][0x148] ;  /* 0x00005200ff0b7b82 */ /* 0x000ee20000000800 */
[----:B------:R-:W5:Y:S01]  /*0580*/  F2I.U32.TRUNC.NTZ R13, R13 ;  /* 0x0000000d000d7305 */ /* 0x000f62000020f000 */
[----:B------:R-:W-:Y:S01]  /*0590*/  LEA.HI R2, R6, R6, RZ, 0x1 ;  /* 0x0000000606027211 */ /* 0x000fe200078f08ff */
[----:B------:R-:W-:Y:S01]  /*05a0*/  VOTEU.ALL UP1, P0 ;  /* 0x00000000003f7886 */ /* 0x000fe20000020000 */
[----:B0-----:R-:W-:Y:S02]  /*05b0*/  IMAD.MOV R15, RZ, RZ, -R10 ;  /* 0x000000ffff0f7224 */ /* 0x001fe400078e0a0a */
[----:B------:R-:W-:-:S02]  /*05c0*/  LOP3.LUT R3, R2, 0xfffffffe, RZ, 0xc0, !PT ;  /* 0xfffffffe02037812 */ /* 0x000fc400078ec0ff */
[----:B------:R-:W-:Y:S01]  /*05d0*/  SHF.R.S32.HI R2, RZ, 0x1f, R7 ;  /* 0x0000001fff027819 */ /* 0x000fe20000011407 */
[----:B--2---:R-:W-:Y:S02]  /*05e0*/  IMAD R10, R12, R15, UR8 ;  /* 0x000000080c0a7e24 */ /* 0x004fe4000f8e020f */
[----:B------:R-:W-:Y:S01]  /*05f0*/  IMAD.IADD R3, R6, 0x1, -R3 ;  /* 0x0000000106037824 */ /* 0x000fe200078e0a03 */
[----:B------:R-:W-:-:S04]  /*0600*/  LEA.HI R2, R2, R7, RZ, 0x2 ;  /* 0x0000000702027211 */ /* 0x000fc800078f10ff */
[----:B------:R-:W-:Y:S01]  /*0610*/  ISETP.NE.AND P4, PT, R3, R10, PT ;  /* 0x0000000a0300720c */ /* 0x000fe20003f85270 */
[----:B------:R-:W-:Y:S01]  /*0620*/  IMAD.SHL.U32 R3, R6, 0x4, RZ ;  /* 0x0000000406037824 */ /* 0x000fe200078e00ff */
[----:B------:R-:W-:Y:S01]  /*0630*/  LOP3.LUT R2, R2, 0xfffffffc, RZ, 0xc0, !PT ;  /* 0xfffffffc02027812 */ /* 0x000fe200078ec0ff */
[----:B-----5:R-:W-:Y:S01]  /*0640*/  IMAD.MOV R20, RZ, RZ, -R13 ;  /* 0x000000ffff147224 */ /* 0x020fe200078e0a0d */
[----:B-1----:R-:W-:Y:S02]  /*0650*/  @!UP0 ULEA UR6, UR7, UR6, 0x18 ;  /* 0x0000000607068291 */ /* 0x002fe4000f8ec03f */
[----:B------:R-:W-:Y:S01]  /*0660*/  LOP3.LUT R3, R6, 0xc, R3, 0x78, !PT ;  /* 0x0000000c06037812 */ /* 0x000fe200078e7803 */
[----:B------:R-:W-:Y:S01]  /*0670*/  IMAD.IADD R7, R7, 0x1, -R2 ;  /* 0x0000000107077824 */ /* 0x000fe200078e0a02 */
[----:B------:R-:W-:Y:S01]  /*0680*/  VOTEU.ALL UP0, P0 ;  /* 0x00000000003f7886 */ /* 0x000fe20000000000 */
[----:B---3--:R-:W-:Y:S01]  /*0690*/  IMAD R13, R11, R20, R8 ;  /* 0x000000140b0d7224 */ /* 0x008fe200078e0208 */
[----:B------:R-:W-:Y:S01]  /*06a0*/  LOP3.LUT P0, RZ, R5, 0x7, RZ, 0xc0, !PT ;  /* 0x0000000705ff7812 */ /* 0x000fe2000780c0ff */
[----:B------:R-:W-:Y:S01]  /*06b0*/  IMAD.MOV.U32 R6, RZ, RZ, 0x1 ;  /* 0x00000001ff067424 */ /* 0x000fe200078e00ff */
[----:B------:R-:W-:-:S02]  /*06c0*/  ISETP.NE.AND P1, PT, R7, 0x3, PT ;  /* 0x000000030700780c */ /* 0x000fc40003f25270 */
[----:B------:R-:W-:Y:S02]  /*06d0*/  @P4 LEA.HI R2, R3, R3, RZ, 0x1 ;  /* 0x0000000303024211 */ /* 0x000fe400078f08ff */
[----:B------:R-:W-:Y:S01]  /*06e0*/  ISETP.EQ.OR P1, PT, R7, RZ, !P1 ;  /* 0x000000ff0700720c */ /* 0x000fe20004f22670 */
[----:B------:R-:W0:Y:S02]  /*06f0*/  FENCE.VIEW.ASYNC.S ;  /* 0x00000000000073c6 */ /* 0x000e240000000000 */
[----:B0-----:R0:W1:Y:S01]  /*0700*/  @!UP0 SYNCS.EXCH.64 URZ, [UR6+0x50], UR4 ;  /* 0x00005004063f85b2 */ /* 0x0010620008000100 */
[----:B------:R-:W-:Y:S02]  /*0710*/  @P4 SHF.R.S32.HI R2, RZ, 0x1, R2 ;  /* 0x00000001ff024819 */ /* 0x000fe40000011402 */
[----:B------:R-:W-:Y:S02]  /*0720*/  ISETP.LT.U32.AND P0, PT, R3, 0x4, !P0 ;  /* 0x000000040300780c */ /* 0x000fe40004701070 */
[----:B------:R-:W-:-:S02]  /*0730*/  @P4 ISETP.NE.AND P5, PT, R2, R13, PT ;  /* 0x0000000d0200420c */ /* 0x000fc40003fa5270 */
[----:B------:R-:W-:Y:S02]  /*0740*/  ISETP.EQ.AND P1, PT, R4, RZ, P1 ;  /* 0x000000ff0400720c */ /* 0x000fe40000f22270 */
[----:B------:R-:W-:Y:S02]  /*0750*/  SEL R5, RZ, 0x1, !P0 ;  /* 0x00000001ff057807 */ /* 0x000fe40004000000 */
[----:B------:R-:W-:Y:S02]  /*0760*/  @P4 SEL R6, RZ, 0x1, P5 ;  /* 0x00000001ff064807 */ /* 0x000fe40002800000 */
[----:B------:R-:W-:Y:S02]  /*0770*/  SEL R2, RZ, 0x1, !P1 ;  /* 0x00000001ff027807 */ /* 0x000fe40004800000 */
[----:B------:R-:W-:Y:S01]  /*0780*/  LOP3.LUT R6, R6, R5, RZ, 0xc0, !PT ;  /* 0x0000000506067212 */ /* 0x000fe200078ec0ff */
[----:B------:R0:W2:Y:S01]  /*0790*/  @!UP1 SYNCS.EXCH.64 URZ, [UR6+0x58], UR4 ;  /* 0x00005804063f95b2 */ /* 0x0000a20008000100 */
[----:B------:R-:W-:Y:S01]  /*07a0*/  SEL R2, R2, 0x2, P6 ;  /* 0x0000000202027807 */ /* 0x000fe20003000000 */
[----:B------:R-:W-:Y:S01]  /*07b0*/  NOP ;  /* 0x0000000000007918 */ /* 0x000fe20000000000 */
[----:B------:R-:W-:Y:S05]  /*07c0*/  @!P2 BRA `(.L_x_3) ;  /* 0x000000000008a947 */ /* 0x000fea0003800000 */
[----:B-12-4-:R-:W-:Y:S01]  /*07d0*/  UCGABAR_ARV ;  /* 0x00000000000079c7 */ /* 0x016fe20008000000 */
[----:B------:R-:W-:Y:S05]  /*07e0*/  BRA `(.L_x_4) ;  /* 0x0000000000047947 */ /* 0x000fea0003800000 */
.L_x_3:
[----:B-12-4-:R-:W-:Y:S01]  /*07f0*/  NOP ;  /* 0x0000000000007918 */ /* 0x016fe20000000000 */
.L_x_4:
[----:B------:R-:W1:Y:S01]  /*0800*/  LDC R4, c[0x0][0x65c] ;  /* 0x00019700ff047b82 */ /* 0x000e620000000800 */
[----:B------:R-:W-:Y:S01]  /*0810*/  IMAD.MOV.U32 R5, RZ, RZ, RZ ;  /* 0x000000ffff057224 */ /* 0x000fe200078e00ff */
[----:B-1----:R-:W-:Y:S01]  /*0820*/  ISETP.NE.AND P4, PT, R4, 0x1, PT ;  /* 0x000000010400780c */ /* 0x002fe20003f85270 */
[----:B------:R-:W-:-:S12]  /*0830*/  IMAD.U32 R4, RZ, RZ, UR8 ;  /* 0x00000008ff047e24 */ /* 0x000fd8000f8e00ff */
[----:B------:R-:W1:Y:S01]  /*0840*/  @P4 LDC R15, c[0x0][0x10] ;  /* 0x00000400ff0f4b82 */ /* 0x000e620000000800 */
[----:B------:R-:W-:Y:S02]  /*0850*/  @P4 IMAD.MOV.U32 R9, RZ, RZ, RZ ;  /* 0x000000ffff094224 */ /* 0x000fe400078e00ff */
[----:B------:R-:W-:-:S05]  /*0860*/  @P4 IMAD.MOV.U32 R17, RZ, RZ, RZ ;  /* 0x000000ffff114224 */ /* 0x000fca00078e00ff */
[----:B------:R-:W2:Y:S01]  /*0870*/  @!P4 LDC R13, c[0x0][0xc] ;  /* 0x00000300ff0dcb82 */ /* 0x000ea20000000800 */
[----:B-1----:R-:W-:-:S04]  /*0880*/  @P4 IMAD.WIDE.U32 R14, R15, UR8, R8 ;  /* 0x000000080f0e4c25 */ /* 0x002fc8000f8e0008 */
[----:B--2---:R-:W-:-:S04]  /*0890*/  @!P4 IMAD.WIDE.U32 R12, R8, R13, R4 ;  /* 0x0000000d080cc225 */ /* 0x004fc800078e0004 */
[----:B------:R-:W-:Y:S02]  /*08a0*/  @P4 IMAD.MOV.U32 R4, RZ, RZ, R14 ;  /* 0x000000ffff044224 */ /* 0x000fe400078e000e */
[----:B------:R-:W-:Y:S02]  /*08b0*/  @P4 IMAD.IADD R5, R15, 0x1, R17 ;  /* 0x000000010f054824 */ /* 0x000fe400078e0211 */
[----:B------:R-:W-:Y:S02]  /*08c0*/  @!P4 IMAD.MOV.U32 R4, RZ, RZ, R12 ;  /* 0x000000ffff04c224 */ /* 0x000fe400078e000c */
[----:B------:R-:W-:Y:S01]  /*08d0*/  @!P4 IMAD.MOV.U32 R5, RZ, RZ, R13 ;  /* 0x000000ffff05c224 */ /* 0x000fe200078e000d */
[----:B------:R-:W-:Y:S06]  /*08e0*/  @!P2 BRA `(.L_x_5) ;  /* 0x00000000000ca947 */ /* 0x000fec0003800000 */
[----:B------:R-:W-:Y:S01]  /*08f0*/  UCGABAR_WAIT ;  /* 0x0000000000007dc7 */ /* 0x000fe20008000000 */
[----:B------:R-:W-:Y:S01]  /*0900*/  CCTL.IVALL ;  /* 0x00000000ff00798f */ /* 0x000fe20002000000 */
[----:B------:R-:W-:Y:S05]  /*0910*/  BRA `(.L_x_6) ;  /* 0x0000000000047947 */ /* 0x000fea0003800000 */
.L_x_5:
[----:B------:R-:W-:Y:S06]  /*0920*/  BAR.SYNC.DEFER_BLOCKING 0x0 ;  /* 0x0000000000007b1d */ /* 0x000fec0000010000 */
.L_x_6:
[----:B------:R-:W-:Y:S05]  /*0930*/  @!P3 BRA `(.L_x_7) ;  /* 0x0000004800f4b947 */ /* 0x000fea0003800000 */
[----:B------:R-:W-:-:S13]  /*0940*/  ISETP.GT.U32.AND P0, PT, R16, 0x1, PT ;  /* 0x000000011000780c */ /* 0x000fda0003f04070 */
[----:B0-----:R-:W-:Y:S05]  /*0950*/  @P0 EXIT ;  /* 0x000000000000094d */ /* 0x001fea0003800000 */
[----:B------:R-:W-:Y:S01]  /*0960*/  ULDC.64 UR4, c[0x0][0x650] ;  /* 0x0001940000047ab9 */ /* 0x000fe20000000a00 */
[----:B------:R-:W-:Y:S01]  /*0970*/  PRMT R15, RZ, 0x7610, R15 ;  /* 0x00007610ff0f7816 */ /* 0x000fe2000000000f */
[----:B------:R-:W-:Y:S01]  /*0980*/  IMAD.MOV.U32 R71, RZ, RZ, -0x1 ;  /* 0xffffffffff477424 */ /* 0x000fe200078e00ff */
[----:B------:R-:W-:Y:S01]  /*0990*/  ISETP.GE.U32.AND P0, PT, R4, UR4, PT ;  /* 0x0000000404007c0c */ /* 0x000fe2000bf06070 */
[----:B------:R-:W-:Y:S02]  /*09a0*/  IMAD.MOV.U32 R72, RZ, RZ, -0x1 ;  /* 0xffffffffff487424 */ /* 0x000fe400078e00ff */
[----:B------:R-:W-:Y:S01]  /*09b0*/  IMAD.MOV.U32 R14, RZ, RZ, -0x1 ;  /* 0xffffffffff0e7424 */ /* 0x000fe200078e00ff */
[----:B------:R-:W-:-:S13]  /*09c0*/  ISETP.GE.U32.AND.EX P0, PT, R5, UR5, PT, P0 ;  /* 0x0000000505007c0c */ /* 0x000fda000bf06100 */
[----:B------:R-:W-:Y:S05]  /*09d0*/  @P0 BRA `(.L_x_8) ;  /* 0x0000000400280947 */ /* 0x000fea0003800000 */
[----:B------:R-:W0:Y:S01]  /*09e0*/  LDC.64 R22, c[0x0][0x628] ;  /* 0x00018a00ff167b82 */ /* 0x000e220000000a00 */
[----:B------:R-:W-:Y:S02]  /*09f0*/  IMAD.MOV.U32 R12, RZ, RZ, R4 ;  /* 0x000000ffff0c7224 */ /* 0x000fe400078e0004 */
[----:B------:R-:W-:-:S05]  /*0a00*/  IMAD.MOV.U32 R13, RZ, RZ, R5 ;  /* 0x000000ffff0d7224 */ /* 0x000fca00078e0005 */
[----:B------:R-:W1:Y:S08]  /*0a10*/  LDC R18, c[0x0][0x630] ;  /* 0x00018c00ff127b82 */ /* 0x000e700000000800 */
[----:B------:R-:W2:Y:S01]  /*0a20*/  LDC.64 R24, c[0x0][0x620] ;  /* 0x00018800ff187b82 */ /* 0x000ea20000000a00 */
[----:B0-----:R-:W-:-:S04]  /*0a30*/  ISETP.NE.U32.AND P0, PT, R22, RZ, PT ;  /* 0x000000ff1600720c */ /* 0x001fc80003f05070 */
[----:B------:R-:W-:-:S13]  /*0a40*/  ISETP.NE.AND.EX P0, PT, R23, RZ, PT, P0 ;  /* 0x000000ff1700720c */ /* 0x000fda0003f05300 */
[----:B-12---:R-:W-:Y:S05]  /*0a50*/  @!P0 BRA `(.L_x_9) ;  /* 0x0000000000288947 */ /* 0x006fea0003800000 */
[----:B------:R-:W0:Y:S02]  /*0a60*/  LDC R7, c[0x0][0x634] ;  /* 0x00018d00ff077b82 */ /* 0x000e240000000800 */
[----:B0-----:R-:W-:-:S05]  /*0a70*/  IADD3 R7, P0, R4, R7, RZ ;  /* 0x0000000704077210 */ /* 0x001fca0007f1e0ff */
[----:B------:R-:W-:-:S04]  /*0a80*/  IMAD.X R19, RZ, RZ, R5, P0 ;  /* 0x000000ffff137224 */ /* 0x000fc800000e0605 */
[----:B------:R-:W-:-:S04]  /*0a90*/  IMAD.WIDE.U32 R12, R19, R22, RZ ;  /* 0x00000016130c7225 */ /* 0x000fc800078e00ff */
[----:B------:R-:W-:-:S04]  /*0aa0*/  IMAD.WIDE.U32 R14, P0, R7, R23, R12 ;  /* 0x00000017070e7225 */ /* 0x000fc8000780000c */
[----:B------:R-:W-:-:S04]  /*0ab0*/  IMAD.WIDE.U32 R12, R7, R22, RZ ;  /* 0x00000016070c7225 */ /* 0x000fc800078e00ff */
[----:B------:R-:W-:Y:S01]  /*0ac0*/  IMAD.X R17, RZ, RZ, RZ, P0 ;  /* 0x000000ffff117224 */ /* 0x000fe200000e06ff */
[----:B------:R-:W-:Y:S01]  /*0ad0*/  IADD3 RZ, P0, R13, R14, RZ ;  /* 0x0000000e0dff7210 */ /* 0x000fe20007f1e0ff */
[----:B------:R-:W-:-:S04]  /*0ae0*/  IMAD.MOV.U32 R16, RZ, RZ, R15 ;  /* 0x000000ffff107224 */ /* 0x000fc800078e000f */
[----:B------:R-:W-:-:S08]  /*0af0*/  IMAD.WIDE.U32.X R12, R19, R23, R16, P0 ;  /* 0x00000017130c7225 */ /* 0x000fd000000e0410 */
.L_x_9:
[----:B------:R-:W0:Y:S01]  /*0b00*/  LDC.64 R28, c[0x0][0x640] ;  /* 0x00019000ff1c7b82 */ /* 0x000e220000000a00 */
[--C-:B------:R-:W-:Y:S01]  /*0b10*/  SHF.R.U64 R27, R12, R18, R13.reuse ;  /* 0x000000120c1b7219 */ /* 0x100fe2000000120d */
[----:B------:R-:W-:Y:S01]  /*0b20*/  IMAD R31, R11, R20, R8 ;  /* 0x000000140b1f7224 */ /* 0x000fe200078e0208 */
[----:B------:R-:W-:Y:S01]  /*0b30*/  SHF.R.U32.HI R7, RZ, R18, R13 ;  /* 0x00000012ff077219 */ /* 0x000fe2000001160d */
[----:B------:R-:W-:Y:S01]  /*0b40*/  IMAD.MOV.U32 R23, RZ, RZ, 0x1 ;  /* 0x00000001ff177424 */ /* 0x000fe200078e00ff */
[----:B------:R-:W-:-:S03]  /*0b50*/  IADD3 R9, P0, RZ, -R27, RZ ;  /* 0x8000001bff097210 */ /* 0x000fc60007f1e0ff */
[----:B------:R-:W1:Y:S02]  /*0b60*/  LDC R22, c[0x0][0x618] ;  /* 0x00018600ff167b82 */ /* 0x000e640000000800 */
[----:B------:R-:W-:Y:S02]  /*0b70*/  IMAD.X R7, RZ, RZ, ~R7, P0 ;  /* 0x000000ffff077224 */ /* 0x000fe400000e0e07 */
[----:B------:R-:W-:-:S04]  /*0b80*/  IMAD.WIDE.U32 R12, R9, R24, R4 ;  /* 0x00000018090c7225 */ /* 0x000fc800078e0004 */
[----:B------:R-:W2:Y:S01]  /*0b90*/  LDC R18, c[0x0][0x608] ;  /* 0x00018200ff127b82 */ /* 0x000ea20000000800 */
[----:B------:R-:W-:Y:S02]  /*0ba0*/  IMAD R14, R7, R24, RZ ;  /* 0x00000018070e7224 */ /* 0x000fe400078e02ff */
[----:B------:R-:W-:Y:S02]  /*0bb0*/  IMAD.MOV.U32 R7, RZ, RZ, -0x1 ;  /* 0xffffffffff077424 */ /* 0x000fe400078e00ff */
[----:B------:R-:W-:-:S03]  /*0bc0*/  IMAD R9, R9, R25, R14 ;  /* 0x0000001909097224 */ /* 0x000fc600078e020e */
[----:B------:R-:W3:Y:S01]  /*0bd0*/  LDC R26, c[0x0][0x658] ;  /* 0x00019600ff1a7b82 */ /* 0x000ee20000000800 */
[----:B------:R-:W-:Y:S01]  /*0be0*/  IMAD.IADD R9, R13, 0x1, R9 ;  /* 0x000000010d097824 */ /* 0x000fe200078e0209 */
[----:B0-----:R-:W-:-:S04]  /*0bf0*/  ISETP.NE.U32.AND P0, PT, R28, RZ, PT ;  /* 0x000000ff1c00720c */ /* 0x001fc80003f05070 */
[----:B------:R-:W-:Y:S02]  /*0c00*/  ISETP.NE.AND.EX P0, PT, R29, RZ, PT, P0 ;  /* 0x000000ff1d00720c */ /* 0x000fe40003f05300 */
[----:B------:R-:W0:Y:S01]  /*0c10*/  LDC R24, c[0x0][0x600] ;  /* 0x00018000ff187b82 */ /* 0x000e220000000800 */
[-CC-:B-1----:R-:W-:Y:S02]  /*0c20*/  SHF.R.U64 R16, R12, R22.reuse, R9.reuse ;  /* 0x000000160c107219 */ /* 0x182fe40000001209 */
[----:B------:R-:W-:-:S05]  /*0c30*/  SHF.R.U32.HI R9, RZ, R22, R9 ;  /* 0x00000016ff097219 */ /* 0x000fca0000011609 */
[----:B------:R-:W1:Y:S01]  /*0c40*/  LDC R19, c[0x0][0x648] ;  /* 0x00019200ff137b82 */ /* 0x000e620000000800 */
[-CC-:B--2---:R-:W-:Y:S02]  /*0c50*/  SHF.R.U64 R22, R16, R18.reuse, R9.reuse ;  /* 0x0000001210167219 */ /* 0x184fe40000001209 */
[----:B------:R-:W-:-:S05]  /*0c60*/  SHF.R.U32.HI R9, RZ, R18, R9 ;  /* 0x00000012ff097219 */ /* 0x000fca0000011609 */
[----:B------:R-:W2:Y:S01]  /*0c70*/  LDC R21, c[0x0][0x638] ;  /* 0x00018e00ff157b82 */ /* 0x000ea20000000800 */
[-CC-:B---3--:R-:W-:Y:S02]  /*0c80*/  SHF.R.U64 R18, R22, R26.reuse, R9.reuse ;  /* 0x0000001a16127219 */ /* 0x188fe40000001209 */
[-C--:B------:R-:W-:Y:S02]  /*0c90*/  SHF.L.U32 R7, R7, R26.reuse, RZ ;  /* 0x0000001a07077219 */ /* 0x080fe400000006ff */
[----:B------:R-:W-:Y:S01]  /*0ca0*/  SHF.R.U32.HI R9, RZ, R26, R9 ;  /* 0x0000001aff097219 */ /* 0x000fe20000011609 */
[----:B------:R-:W-:Y:S01]  /*0cb0*/  IMAD.MOV.U32 R8, RZ, RZ, R18 ;  /* 0x000000ffff087224 */ /* 0x000fe200078e0012 */
[----:B------:R-:W-:Y:S01]  /*0cc0*/  LOP3.LUT R11, RZ, R7, RZ, 0x33, !PT ;  /* 0x00000007ff0b7212 */ /* 0x000fe200078e33ff */
[----:B------:R-:W3:Y:S01]  /*0cd0*/  LDC R25, c[0x0][0x610] ;  /* 0x00018400ff197b82 */ /* 0x000ee20000000800 */
[----:B------:R-:W-:Y:S05]  /*0ce0*/  @!P0 BRA `(.L_x_10) ;  /* 0x0000000000288947 */ /* 0x000fea0003800000 */
[----:B------:R-:W4:Y:S02]  /*0cf0*/  LDC R7, c[0x0][0x64c] ;  /* 0x00019300ff077b82 */ /* 0x000f240000000800 */
[----:B----4-:R-:W-:-:S05]  /*0d00*/  IADD3 R7, P0, R18, R7, RZ ;  /* 0x0000000712077210 */ /* 0x010fca0007f1e0ff */
        /* <DEDUP_REMOVED lines=8> */
.L_x_10:
[----:B-1----:R-:W-:Y:S01]  /*0d90*/  SHF.R.U64 R9, R8, R19, R9 ;  /* 0x0000001308097219 */ /* 0x002fe20000001209 */
[----:B------:R-:W-:Y:S01]  /*0da0*/  IMAD.MOV.U32 R15, RZ, RZ, 0x1 ;  /* 0x00000001ff0f7424 */ /* 0x000fe200078e00ff */
[----:B------:R-:W-:Y:S01]  /*0db0*/  LOP3.LUT R8, R22, R11, RZ, 0xc0, !PT ;  /* 0x0000000b16087212 */ /* 0x000fe200078ec0ff */
[----:B0-----:R-:W-:Y:S01]  /*0dc0*/  VIADD R11, R24, 0xffffffff ;  /* 0xffffffff180b7836 */ /* 0x001fe20000000000 */
[----:B------:R-:W-:Y:S01]  /*0dd0*/  SHF.L.U32 R7, R23, R26, RZ ;  /* 0x0000001a17077219 */ /* 0x000fe200000006ff */
[----:B------:R-:W-:Y:S01]  /*0de0*/  IMAD.MOV R12, RZ, RZ, -R9 ;  /* 0x000000ffff0c7224 */ /* 0x000fe200078e0a09 */
[----:B------:R-:W-:Y:S01]  /*0df0*/  SEL R10, R10, R31, !P4 ;  /* 0x0000001f0a0a7207 */ /* 0x000fe20006000000 */
[----:B------:R-:W-:Y:S01]  /*0e00*/  IMAD.MOV.U32 R14, RZ, RZ, R27 ;  /* 0x000000ffff0e7224 */ /* 0x000fe200078e001b */
[----:B------:R-:W-:Y:S01]  /*0e10*/  LOP3.LUT R11, R16, R11, RZ, 0xc0, !PT ;  /* 0x0000000b100b7212 */ /* 0x000fe200078ec0ff */
[----:B------:R-:W-:Y:S02]  /*0e20*/  IMAD R9, R7, R9, R8 ;  /* 0x0000000907097224 */ /* 0x000fe400078e0208 */
[----:B--2---:R-:W-:-:S02]  /*0e30*/  IMAD R7, R12, R21, R18 ;  /* 0x000000150c077224 */ /* 0x004fc400078e0212 */
[----:B---3--:R-:W-:Y:S02]  /*0e40*/  IMAD R10, R9, R25, R10 ;  /* 0x00000019090a7224 */ /* 0x008fe400078e020a */
[----:B------:R-:W-:-:S05]  /*0e50*/  IMAD R7, R7, R24, R11 ;  /* 0x0000001807077224 */ /* 0x000fca00078e020b */
[----:B------:R-:W-:Y:S02]  /*0e60*/  SEL R72, R7, R10, !P4 ;  /* 0x0000000a07487207 */ /* 0x000fe40006000000 */
[----:B------:R-:W-:-:S07]  /*0e70*/  SEL R71, R10, R7, !P4 ;  /* 0x000000070a477207 */ /* 0x000fce0006000000 */
.L_x_8:
[----:B------:R-:W-:-:S08]  /*0e80*/  NOP ;  /* 0x0000000000007918 */ /* 0x000fd00000000000 */
[----:B------:R-:W0:Y:S02]  /*0e90*/  USETMAXREG.TRY_ALLOC.CTAPOOL UP0, 0xe8 ;  /* 0x000000e8000079c8 */ /* 0x000e240008000600 */
[----:B0-----:R-:W-:-:S13]  /*0ea0*/  PLOP3.LUT P0, PT, PT, PT, UP0, 0x80, 0x0 ;  /* 0x000000000000781c */ /* 0x001fda0003f0f008 */
[----:B------:R-:W-:Y:S05]  /*0eb0*/  @!P0 BRA `(.L_x_8) ;  /* 0xfffffffc00f08947 */ /* 0x000fea000383ffff */
[----:B------:R-:W-:Y:S01]  /*0ec0*/  ULDC.64 UR4, c[0x0][0x598] ;  /* 0x0001660000047ab9 */ /* 0x000fe20000000a00 */
[----:B------:R-:W-:Y:S01]  /*0ed0*/  ULDC.64 UR18, c[0x0][0x208] ;  /* 0x0000820000127ab9 */ /* 0x000fe20000000a00 */
[----:B------:R-:W-:-:S04]  /*0ee0*/  ISETP.NE.U32.AND P0, PT, RZ, UR4, PT ;  /* 0x00000004ff007c0c */ /* 0x000fc8000bf05070 */
[----:B------:R-:W-:-:S13]  /*0ef0*/  ISETP.NE.AND.EX P0, PT, RZ, UR5, PT, P0 ;  /* 0x00000005ff007c0c */ /* 0x000fda000bf05300 */
[----:B------:R-:W-:Y:S05]  /*0f00*/  @!P0 BRA `(.L_x_11) ;  /* 0x00000000001c8947 */ /* 0x000fea0003800000 */
[----:B------:R-:W0:Y:S02]  /*0f10*/  LDC.64 R8, c[0x0][0x598] ;  /* 0x00016600ff087b82 */ /* 0x000e240000000a00 */
[----:B0-----:R-:W2:Y:S02]  /*0f20*/  LDG.E.64 R8, desc[UR18][R8.64] ;  /* 0x0000001208087981 */ /* 0x001ea4000c1e1b00 */
[----:B--2---:R-:W-:-:S04]  /*0f30*/  ISETP.NE.U32.AND P0, PT, R8, RZ, PT ;  /* 0x000000ff0800720c */ /* 0x004fc80003f05070 */
[----:B------:R-:W-:-:S13]  /*0f40*/  ISETP.NE.AND.EX P0, PT, R9, RZ, PT, P0 ;  /* 0x000000ff0900720c */ /* 0x000fda0003f05300 */
[----:B------:R-:W-:Y:S05]  /*0f50*/  @!P0 BRA `(.L_x_11) ;  /* 0x0000000000088947 */ /* 0x000fea0003800000 */
[----:B------:R0:W5:Y:S01]  /*0f60*/  LD.E R7, desc[UR18][R8.64] ;  /* 0x0000001208077980 */ /* 0x000162000c101900 */
[----:B------:R-:W-:Y:S05]  /*0f70*/  BRA `(.L_x_12) ;  /* 0x0000000000207947 */ /* 0x000fea0003800000 */
.L_x_11:
[----:B------:R-:W-:Y:S02]  /*0f80*/  ULDC.64 UR4, c[0x0][0x588] ;  /* 0x0001620000047ab9 */ /* 0x000fe40000000a00 */
[----:B------:R-:W-:-:S04]  /*0f90*/  ISETP.NE.U32.AND P0, PT, RZ, UR4, PT ;  /* 0x00000004ff007c0c */ /* 0x000fc8000bf05070 */
[----:B------:R-:W-:-:S13]  /*0fa0*/  ISETP.NE.AND.EX P0, PT, RZ, UR5, PT, P0 ;  /* 0x00000005ff007c0c */ /* 0x000fda000bf05300 */
[----:B------:R-:W-:Y:S05]  /*0fb0*/  @!P0 BRA `(.L_x_13) ;  /* 0x00000000000c8947 */ /* 0x000fea0003800000 */
[----:B------:R-:W0:Y:S02]  /*0fc0*/  LDC.64 R8, c[0x0][0x588] ;  /* 0x00016200ff087b82 */ /* 0x000e240000000a00 */
[----:B0-----:R1:W5:Y:S01]  /*0fd0*/  LDG.E R7, desc[UR18][R8.64] ;  /* 0x0000001208077981 */ /* 0x001362000c1e1900 */
[----:B------:R-:W-:Y:S05]  /*0fe0*/  BRA `(.L_x_12) ;  /* 0x0000000000047947 */ /* 0x000fea0003800000 */
.L_x_13:
[----:B------:R-:W2:Y:S02]  /*0ff0*/  LDC R7, c[0x0][0x580] ;  /* 0x00016000ff077b82 */ /* 0x000ea40000000800 */
.L_x_12:
[----:B------:R-:W-:Y:S02]  /*1000*/  ULDC.64 UR4, c[0x0][0x5a0] ;  /* 0x0001680000047ab9 */ /* 0x000fe40000000a00 */
[----:B------:R-:W-:-:S04]  /*1010*/  ISETP.NE.U32.AND P0, PT, RZ, UR4, PT ;  /* 0x00000004ff007c0c */ /* 0x000fc8000bf05070 */
[----:B------:R-:W-:-:S13]  /*1020*/  ISETP.NE.AND.EX P0, PT, RZ, UR5, PT, P0 ;  /* 0x00000005ff007c0c */ /* 0x000fda000bf05300 */
[----:B------:R-:W-:Y:S05]  /*1030*/  @!P0 BRA `(.L_x_14) ;  /* 0x00000000001c8947 */ /* 0x000fea0003800000 */
[----:B01----:R-:W0:Y:S02]  /*1040*/  LDC.64 R8, c[0x0][0x5a0] ;  /* 0x00016800ff087b82 */ /* 0x003e240000000a00 */
[----:B0-----:R-:W3:Y:S02]  /*1050*/  LDG.E.64 R8, desc[UR18][R8.64] ;  /* 0x0000001208087981 */ /* 0x001ee4000c1e1b00 */
[----:B---3--:R-:W-:-:S04]  /*1060*/  ISETP.NE.U32.AND P0, PT, R8, RZ, PT ;  /* 0x000000ff0800720c */ /* 0x008fc80003f05070 */
[----:B------:R-:W-:-:S13]  /*1070*/  ISETP.NE.AND.EX P0, PT, R9, RZ, PT, P0 ;  /* 0x000000ff0900720c */ /* 0x000fda0003f05300 */
[----:B------:R-:W-:Y:S05]  /*1080*/  @!P0 BRA `(.L_x_14) ;  /* 0x0000000000088947 */ /* 0x000fea0003800000 */
[----:B------:R0:W5:Y:S01]  /*1090*/  LD.E R12, desc[UR18][R8.64] ;  /* 0x00000012080c7980 */ /* 0x000162000c101900 */
[----:B------:R-:W-:Y:S05]  /*10a0*/  BRA `(.L_x_15) ;  /* 0x0000000000207947 */ /* 0x000fea0003800000 */
.L_x_14:
[----:B------:R-:W-:Y:S02]  /*10b0*/  ULDC.64 UR4, c[0x0][0x590] ;  /* 0x0001640000047ab9 */ /* 0x000fe40000000a00 */
[----:B------:R-:W-:-:S04]  /*10c0*/  ISETP.NE.U32.AND P0, PT, RZ, UR4, PT ;  /* 0x00000004ff007c0c */ /* 0x000fc8000bf05070 */
[----:B------:R-:W-:-:S13]  /*10d0*/  ISETP.NE.AND.EX P0, PT, RZ, UR5, PT, P0 ;  /* 0x00000005ff007c0c */ /* 0x000fda000bf05300 */
[----:B------:R-:W-:Y:S05]  /*10e0*/  @!P0 BRA `(.L_x_16) ;  /* 0x00000000000c8947 */ /* 0x000fea0003800000 */
[----:B------:R-:W3:Y:S02]  /*10f0*/  LDC.64 R12, c[0x0][0x590] ;  /* 0x00016400ff0c7b82 */ /* 0x000ee40000000a00 */
[----:B---3--:R3:W5:Y:S01]  /*1100*/  LDG.E R12, desc[UR18][R12.64] ;  /* 0x000000120c0c7981 */ /* 0x008762000c1e1900 */
[----:B------:R-:W-:Y:S05]  /*1110*/  BRA `(.L_x_15) ;  /* 0x0000000000047947 */ /* 0x000fea0003800000 */
.L_x_16:
[----:B------:R-:W4:Y:S02]  /*1120*/  LDC R12, c[0x0][0x584] ;  /* 0x00016100ff0c7b82 */ /* 0x000f240000000800 */
.L_x_15:
[----:B------:R-:W-:-:S13]  /*1130*/  LOP3.LUT P0, RZ, R15, 0xff, RZ, 0xc0, !PT ;  /* 0x000000ff0fff7812 */ /* 0x000fda000780c0ff */
[----:B------:R-:W-:Y:S05]  /*1140*/  @!P0 EXIT ;  /* 0x000000000000894d */ /* 0x000fea0003800000 */
[----:B------:R-:W-:Y:S01]  /*1150*/  ULDC UR4, c[0x0][0x28c] ;  /* 0x0000a30000047ab9 */ /* 0x000fe20000000800 */
[----:B------:R-:W-:Y:S01]  /*1160*/  LOP3.LUT R81, R2, 0x1, RZ, 0xfc, !PT ;  /* 0x0000000102517812 */ /* 0x000fe200078efcff */
[----:B------:R-:W-:-:S04]  /*1170*/  UIADD3 UR4, UR4, 0x3f, URZ ;  /* 0x0000003f04047890 */ /* 0x000fc8000fffe03f */
[----:B------:R-:W-:-:S04]  /*1180*/  USHF.R.S32.HI UR5, URZ, 0x1f, UR4 ;  /* 0x0000001f3f057899 */ /* 0x000fc80008011404 */
[----:B------:R-:W-:-:S03]  /*1190*/  ULEA.HI UR5, UR5, UR4, URZ, 0x6 ;  /* 0x0000000405057291 */ /* 0x000fc6000f8f303f */
[----:B------:R-:W-:Y:S01]  /*11a0*/  UMOV UR4, URZ ;  /* 0x0000003f00047c82 */ /* 0x000fe20008000000 */
[----:B------:R-:W-:-:S03]  /*11b0*/  USHF.R.S32.HI UR9, URZ, 0x6, UR5 ;  /* 0x000000063f097899 */ /* 0x000fc60008011405 */
[----:B------:R-:W-:-:S09]  /*11c0*/  UMOV UR5, URZ ;  /* 0x0000003f00057c82 */ /* 0x000fd20008000000 */
.L_x_105:
[----:B01----:R-:W-:Y:S01]  /*11d0*/  LOP3.LUT R8, R0, 0x80, RZ, 0xc0, !PT ;  /* 0x0000008000087812 */ /* 0x003fe200078ec0ff */
[----:B------:R-:W0:Y:S01]  /*11e0*/  S2UR UR13, SR_CgaCtaId ;  /* 0x00000000000d79c3 */ /* 0x000e220000008800 */
[----:B------:R-:W-:Y:S01]  /*11f0*/  UMOV UR12, 0x400 ;  /* 0x00000400000c7882 */ /* 0x000fe20000000000 */
[----:B------:R-:W-:Y:S01]  /*1200*/  UMOV UR6, URZ ;  /* 0x0000003f00067c82 */ /* 0x000fe20008000000 */
[----:B------:R-:W-:Y:S01]  /*1210*/  SHF.R.U32.HI R8, RZ, 0x7, R8 ;  /* 0x00000007ff087819 */ /* 0x000fe20000011608 */
[----:B------:R-:W-:Y:S01]  /*1220*/  UMOV UR7, URZ ;  /* 0x0000003f00077c82 */ /* 0x000fe20008000000 */
[----:B------:R-:W-:Y:S01]  /*1230*/  UMOV UR16, UR5 ;  /* 0x0000000500107c82 */ /* 0x000fe20008000000 */
[----:B------:R-:W-:Y:S01]  /*1240*/  CS2R R16, SRZ ;  /* 0x0000000000107805 */ /* 0x000fe2000001ff00 */
[----:B---3--:R-:W-:Y:S01]  /*1250*/  IMAD.MOV.U32 R13, RZ, RZ, RZ ;  /* 0x000000ffff0d7224 */ /* 0x008fe200078e00ff */
[----:B------:R-:W1:Y:S01]  /*1260*/  LDC R9, c[0x0][0x28c] ;  /* 0x0000a300ff097b82 */ /* 0x000e620000000800 */
[----:B------:R-:W3:Y:S01]  /*1270*/  SHFL.IDX PT, R8, R8, RZ, 0x1f ;  /* 0x00001fff08087589 */ /* 0x000ee200000e0000 */
[----:B------:R-:W-:-:S02]  /*1280*/  CS2R R18, SRZ ;  /* 0x0000000000127805 */ /* 0x000fc4000001ff00 */
[----:B------:R-:W-:Y:S02]  /*1290*/  CS2R R20, SRZ ;  /* 0x0000000000147805 */ /* 0x000fe4000001ff00 */
[----:B------:R-:W-:Y:S02]  /*12a0*/  CS2R R22, SRZ ;  /* 0x0000000000167805 */ /* 0x000fe4000001ff00 */
[----:B------:R-:W-:Y:S02]  /*12b0*/  CS2R R56, SRZ ;  /* 0x0000000000387805 */ /* 0x000fe4000001ff00 */
[----:B------:R-:W-:Y:S02]  /*12c0*/  CS2R R58, SRZ ;  /* 0x00000000003a7805 */ /* 0x000fe4000001ff00 */
[----:B------:R-:W-:Y:S02]  /*12d0*/  CS2R R60, SRZ ;  /* 0x00000000003c7805 */ /* 0x000fe4000001ff00 */
[----:B------:R-:W-:-:S02]  /*12e0*/  CS2R R62, SRZ ;  /* 0x00000000003e7805 */ /* 0x000fc4000001ff00 */
[----:B------:R-:W-:Y:S02]  /*12f0*/  CS2R R64, SRZ ;  /* 0x0000000000407805 */ /* 0x000fe4000001ff00 */
[----:B------:R-:W-:Y:S02]  /*1300*/  CS2R R66, SRZ ;  /* 0x0000000000427805 */ /* 0x000fe4000001ff00 */
[----:B------:R-:W-:Y:S01]  /*1310*/  CS2R R68, SRZ ;  /* 0x0000000000447805 */ /* 0x000fe2000001ff00 */
[----:B------:R-:W-:Y:S01]  /*1320*/  IMAD.MOV.U32 R70, RZ, RZ, RZ ;  /* 0x000000ffff467224 */ /* 0x000fe200078e00ff */
[----:B------:R-:W-:Y:S01]  /*1330*/  CS2R R74, SRZ ;  /* 0x00000000004a7805 */ /* 0x000fe2000001ff00 */
[----:B------:R-:W-:Y:S01]  /*1340*/  IMAD.MOV.U32 R73, RZ, RZ, RZ ;  /* 0x000000ffff497224 */ /* 0x000fe200078e00ff */
[----:B------:R-:W-:Y:S02]  /*1350*/  CS2R R76, SRZ ;  /* 0x00000000004c7805 */ /* 0x000fe4000001ff00 */
[----:B------:R-:W-:Y:S01]  /*1360*/  CS2R R78, SRZ ;  /* 0x00000000004e7805 */ /* 0x000fe2000001ff00 */
[----:B------:R-:W-:Y:S01]  /*1370*/  IMAD.MOV.U32 R80, RZ, RZ, RZ ;  /* 0x000000ffff507224 */ /* 0x000fe200078e00ff */
[----:B----4-:R-:W-:Y:S01]  /*1380*/  CS2R R24, SRZ ;  /* 0x0000000000187805 */ /* 0x010fe2000001ff00 */
[----:B------:R-:W-:Y:S01]  /*1390*/  IMAD.U32 R15, RZ, RZ, UR4 ;  /* 0x00000004ff0f7e24 */ /* 0x000fe2000f8e00ff */
[----:B------:R-:W-:-:S02]  /*13a0*/  CS2R R26, SRZ ;  /* 0x00000000001a7805 */ /* 0x000fc4000001ff00 */
[----:B------:R-:W-:Y:S02]  /*13b0*/  CS2R R28, SRZ ;  /* 0x00000000001c7805 */ /* 0x000fe4000001ff00 */
[----:B------:R-:W-:Y:S02]  /*13c0*/  CS2R R30, SRZ ;  /* 0x00000000001e7805 */ /* 0x000fe4000001ff00 */
[----:B------:R-:W-:Y:S02]  /*13d0*/  CS2R R32, SRZ ;  /* 0x0000000000207805 */ /* 0x000fe4000001ff00 */
[----:B-1----:R-:W-:Y:S02]  /*13e0*/  ISETP.GE.AND P0, PT, R9, 0x1, PT ;  /* 0x000000010900780c */ /* 0x002fe40003f06270 */
[----:B------:R-:W-:Y:S02]  /*13f0*/  CS2R R34, SRZ ;  /* 0x0000000000227805 */ /* 0x000fe4000001ff00 */
[----:B---3--:R-:W-:-:S02]  /*1400*/  R2UR UR8, R8 ;  /* 0x00000000080872ca */ /* 0x008fc400000e0000 */
        /* <DEDUP_REMOVED lines=8> */
[----:B------:R-:W-:Y:S02]  /*1490*/  CS2R R52, SRZ ;  /* 0x0000000000347805 */ /* 0x000fe4000001ff00 */
[----:B------:R-:W-:Y:S01]  /*14a0*/  CS2R R54, SRZ ;  /* 0x0000000000367805 */ /* 0x000fe2000001ff00 */
[----:B------:R-:W-:-:S04]  /*14b0*/  ULEA.HI UR10, UR8, UR8, URZ, 0x1 ;  /* 0x00000008080a7291 */ /* 0x000fc8000f8f083f */
[----:B------:R-:W-:Y:S02]  /*14c0*/  ULOP3.LUT UR11, UR10, 0xffffe, URZ, 0xc0, !UPT ;  /* 0x000ffffe0a0b7892 */ /* 0x000fe4000f8ec03f */
[----:B0-----:R-:W-:Y:S02]  /*14d0*/  ULEA UR10, UR13, UR12, 0x18 ;  /* 0x0000000c0d0a7291 */ /* 0x001fe4000f8ec03f */
[----:B------:R-:W-:-:S03]  /*14e0*/  UIADD3 UR11, UR8, -UR11, URZ ;  /* 0x8000000b080b7290 */ /* 0x000fc6000fffe03f */
[----:B------:R-:W-:Y:S01]  /*14f0*/  UMOV UR8, URZ ;  /* 0x0000003f00087c82 */ /* 0x000fe20008000000 */
[----:B------:R-:W-:-:S04]  /*1500*/  ULEA UR11, UR11, UR10, 0xc ;  /* 0x0000000a0b0b7291 */ /* 0x000fc8000f8e603f */
[----:B------:R-:W-:-:S04]  /*1510*/  UIADD3 UR11, UR11, 0x100, URZ ;  /* 0x000001000b0b7890 */ /* 0x000fc8000fffe03f */
[----:B------:R-:W-:-:S04]  /*1520*/  USHF.R.U32.HI UR11, URZ, 0x4, UR11 ;  /* 0x000000043f0b7899 */ /* 0x000fc8000801160b */
[----:B------:R-:W-:Y:S01]  /*1530*/  ULOP3.LUT UR11, UR11, 0x3fff, URZ, 0xc0, !UPT ;  /* 0x00003fff0b0b7892 */ /* 0x000fe2000f8ec03f */
[----:B------:R-:W-:Y:S11]  /*1540*/  @!P0 BRA `(.L_x_17) ;  /* 0x0000000400748947 */ /* 0x000ff60003800000 */
[----:B------:R-:W-:-:S13]  /*1550*/  ISETP.NE.AND P1, PT, R81, 0x3, PT ;  /* 0x000000035100780c */ /* 0x000fda0003f25270 */
[----:B------:R-:W-:Y:S05]  /*1560*/  @!P1 BRA `(.L_x_18) ;  /* 0x0000000000049947 */ /* 0x000fea0003800000 */
[----:B------:R-:W-:Y:S01]  /*1570*/  BPT.TRAP 0x1 ;  /* 0x000000040000795c */ /* 0x000fe20000300000 */
.L_x_18:
[----:B------:R-:W-:Y:S01]  /*1580*/  ULEA UR6, UR5, UR10, 0x3 ;  /* 0x0000000a05067291 */ /* 0x000fe2000f8e183f */
[----:B------:R-:W-:-:S05]  /*1590*/  IMAD.U32 R8, RZ, RZ, UR4 ;  /* 0x00000004ff087e24 */ /* 0x000fca000f8e00ff */
[----:B------:R-:W-:-:S04]  /*15a0*/  SHF.L.U32 R8, R8, 0x1f, RZ ;  /* 0x0000001f08087819 */ /* 0x000fc800000006ff */
[----:B------:R0:W1:Y:S01]  /*15b0*/  SYNCS.PHASECHK.TRANS64.TRYWAIT P0, [UR6], R8 ;  /* 0x00000008ff0075a7 */ /* 0x0000620008000146 */
[----:B------:R-:W-:Y:S05]  /*15c0*/  @!P1 BRA `(.L_x_19) ;  /* 0x0000000000049947 */ /* 0x000fea0003800000 */
[----:B------:R-:W-:Y:S01]  /*15d0*/  BPT.TRAP 0x1 ;  /* 0x000000040000795c */ /* 0x000fe20000300000 */
.L_x_19:
[----:B-1----:R-:W-:Y:S05]  /*15e0*/  @P0 BRA `(.L_x_20) ;  /* 0x0000000000080947 */ /* 0x002fea0003800000 */
[----:B------:R-:W1:Y:S02]  /*15f0*/  SYNCS.PHASECHK.TRANS64.TRYWAIT P0, [UR6], R8 ;  /* 0x00000008ff0075a7 */ /* 0x000e640008000146 */
[----:B-1----:R-:W-:Y:S05]  /*1600*/  @!P0 BRA `(.L_x_21) ;  /* 0x0000005400608947 */ /* 0x002fea0003800000 */
.L_x_20:
[----:B------:R-:W-:Y:S01]  /*1610*/  UIADD3 UR6, UR10, 0x8100, URZ ;  /* 0x000081000a067890 */ /* 0x000fe2000fffe03f */
[----:B------:R-:W-:Y:S01]  /*1620*/  WARPGROUP.ARRIVE ;  /* 0x00000000000079c5 */ /* 0x000fe20000000000 */
[----:B------:R-:W-:Y:S01]  /*1630*/  ULOP3.LUT UR12, UR11, 0x10000, URZ, 0xfc, !UPT ;  /* 0x000100000b0c7892 */ /* 0x000fe2000f8efc3f */
[----:B------:R-:W-:Y:S01]  /*1640*/  CS2R R16, SRZ ;  /* 0x0000000000107805 */ /* 0x000fe2000001ff00 */
[----:B------:R-:W-:Y:S01]  /*1650*/  USHF.R.U32.HI UR6, URZ, 0x4, UR6 ;  /* 0x000000043f067899 */ /* 0x000fe20008011606 */
[----:B------:R-:W-:Y:S01]  /*1660*/  IMAD.MOV.U32 R13, RZ, RZ, RZ ;  /* 0x000000ffff0d7224 */ /* 0x000fe200078e00ff */
[----:B------:R-:W-:Y:S01]  /*1670*/  ULEA UR12, UR5, UR12, 0x9 ;  /* 0x0000000c050c7291 */ /* 0x000fe2000f8e483f */
[----:B------:R-:W-:Y:S01]  /*1680*/  CS2R R18, SRZ ;  /* 0x0000000000127805 */ /* 0x000fe2000001ff00 */
[----:B------:R-:W-:Y:S01]  /*1690*/  ULOP3.LUT UR6, UR6, 0x3fff, URZ, 0xc0, !UPT ;  /* 0x00003fff06067892 */ /* 0x000fe2000f8ec03f */
[----:B------:R-:W-:Y:S01]  /*16a0*/  CS2R R20, SRZ ;  /* 0x0000000000147805 */ /* 0x000fe2000001ff00 */
[----:B------:R-:W-:Y:S01]  /*16b0*/  UMOV UR13, 0x80000020 ;  /* 0x80000020000d7882 */ /* 0x000fe20000000000 */
[----:B------:R-:W-:Y:S01]  /*16c0*/  UMOV UR15, 0x80000020 ;  /* 0x80000020000f7882 */ /* 0x000fe20000000000 */
[----:B------:R-:W-:Y:S01]  /*16d0*/  ULOP3.LUT UR6, UR6, 0x10000, URZ, 0xfc, !UPT ;  /* 0x0001000006067892 */ /* 0x000fe2000f8efc3f */
[----:B------:R-:W-:Y:S01]  /*16e0*/  CS2R R22, SRZ ;  /* 0x0000000000167805 */ /* 0x000fe2000001ff00 */
[----:B------:R-:W-:Y:S01]  /*16f0*/  ULDC UR7, c[0x0][0x50c] ;  /* 0x0001430000077ab9 */ /* 0x000fe20000000800 */
[----:B------:R-:W-:Y:S01]  /*1700*/  CS2R R56, SRZ ;  /* 0x0000000000387805 */ /* 0x000fe2000001ff00 */
[----:B------:R-:W-:Y:S01]  /*1710*/  ULEA UR14, UR5, UR6, 0x8 ;  /* 0x00000006050e7291 */ /* 0x000fe2000f8e403f */
[----:B------:R-:W-:Y:S01]  /*1720*/  CS2R R58, SRZ ;  /* 0x00000000003a7805 */ /* 0x000fe2000001ff00 */
[----:B------:R-:W-:Y:S01]  /*1730*/  UISETP.NE.AND UP0, UPT, UR7, 0x2, UPT ;  /* 0x000000020700788c */ /* 0x000fe2000bf05270 */
[----:B------:R-:W-:Y:S01]  /*1740*/  CS2R R60, SRZ ;  /* 0x00000000003c7805 */ /* 0x000fe2000001ff00 */
[----:B------:R-:W-:Y:S01]  /*1750*/  UMOV UR6, 0x2 ;  /* 0x0000000200067882 */ /* 0x000fe20000000000 */
[----:B------:R-:W-:Y:S01]  /*1760*/  CS2R R62, SRZ ;  /* 0x00000000003e7805 */ /* 0x000fe2000001ff00 */
[----:B------:R-:W-:Y:S01]  /*1770*/  USEL UR7, URZ, 0x1, UP0 ;  /* 0x000000013f077887 */ /* 0x000fe20008000000 */
[----:B------:R-:W-:-:S02]  /*1780*/  CS2R R64, SRZ ;  /* 0x0000000000407805 */ /* 0x000fc4000001ff00 */
[----:B------:R-:W-:Y:S01]  /*1790*/  CS2R R66, SRZ ;  /* 0x0000000000427805 */ /* 0x000fe2000001ff00 */
[----:B------:R-:W-:Y:S01]  /*17a0*/  QGMMA.64x64x32.F32.E5M2.E5M2 R24, gdesc[UR12], RZ, !UPT ;  /* 0x00e000000c1879f3 */ /* 0x000fe2000c7038ff */
[----:B------:R-:W-:Y:S01]  /*17b0*/  UIADD3 UR12, UR12, 0x2, URZ ;  /* 0x000000020c0c7890 */ /* 0x000fe2000fffe03f */
[----:B------:R-:W-:Y:S02]  /*17c0*/  CS2R R68, SRZ ;  /* 0x0000000000447805 */ /* 0x000fe4000001ff00 */
[----:B------:R-:W-:Y:S01]  /*17d0*/  ISETP.NE.AND P0, PT, RZ, UR7, PT ;  /* 0x00000007ff007c0c */ /* 0x000fe2000bf05270 */
[----:B------:R-:W-:Y:S01]  /*17e0*/  UIADD3 UR14, UR14, 0x2, URZ ;  /* 0x000000020e0e7890 */ /* 0x000fe2000fffe03f */
[----:B------:R-:W-:Y:S01]  /*17f0*/  IMAD.MOV.U32 R70, RZ, RZ, RZ ;  /* 0x000000ffff467224 */ /* 0x000fe200078e00ff */
[----:B------:R-:W-:Y:S01]  /*1800*/  UMOV UR13, 0x80000020 ;  /* 0x80000020000d7882 */ /* 0x000fe20000000000 */
[----:B------:R-:W-:Y:S01]  /*1810*/  UMOV UR15, 0x80000020 ;  /* 0x80000020000f7882 */ /* 0x000fe20000000000 */
[----:B------:R-:W-:Y:S01]  /*1820*/  CS2R R74, SRZ ;  /* 0x00000000004a7805 */ /* 0x000fe2000001ff00 */
[----:B------:R-:W-:Y:S01]  /*1830*/  IMAD.MOV.U32 R73, RZ, RZ, RZ ;  /* 0x000000ffff497224 */ /* 0x000fe200078e00ff */
[----:B------:R-:W-:-:S02]  /*1840*/  CS2R R76, SRZ ;  /* 0x00000000004c7805 */ /* 0x000fc4000001ff00 */
[----:B------:R-:W-:Y:S01]  /*1850*/  CS2R R78, SRZ ;  /* 0x00000000004e7805 */ /* 0x000fe2000001ff00 */
[----:B------:R-:W-:Y:S01]  /*1860*/  IMAD.MOV.U32 R80, RZ, RZ, RZ ;  /* 0x000000ffff507224 */ /* 0x000fe200078e00ff */
[----:B------:R-:W-:Y:S02]  /*1870*/  QGMMA.64x64x32.F32.E5M2.E5M2 R24, gdesc[UR12], R24, gsb0 ;  /* 0x00e000000c1879f3 */ /* 0x000fe40008003818 */
[----:B------:R-:W-:Y:S05]  /*1880*/  @!P0 BRA `(.L_x_22) ;  /* 0x0000000000888947 */ /* 0x000fea0003800000 */
[----:B------:R-:W-:Y:S02]  /*1890*/  WARPGROUP.DEPBAR.LE gsb0, 0x0 ;  /* 0x00008000000079c5 */ /* 0x000fe40000010000 */
[----:B------:R-:W-:-:S01]  /*18a0*/  FADD R79, RZ, R24 ;  /* 0x00000018ff4f7221 */ /* 0x000fc20000000000 */
[----:B------:R-:W-:Y:S01]  /*18b0*/  FADD R80, RZ, R25 ;  /* 0x00000019ff507221 */ /* 0x000fe20000000000 */
        /* <DEDUP_REMOVED lines=30> */
[----:B------:R-:W-:-:S06]  /*1aa0*/  UMOV UR6, URZ ;  /* 0x0000003f00067c82 */ /* 0x000fcc0008000000 */
.L_x_22:
[----:B------:R-:W-:-:S04]  /*1ab0*/  UIADD3 UR16, UR5, 0x1, URZ ;  /* 0x0000000105107890 */ /* 0x000fc8000fffe03f */
[----:B------:R-:W-:-:S04]  /*1ac0*/  UISETP.NE.AND UP0, UPT, UR16, 0x4, UPT ;  /* 0x000000041000788c */ /* 0x000fc8000bf05270 */
[----:B------:R-:W-:Y:S02]  /*1ad0*/  USEL UR8, URZ, 0x1, UP0 ;  /* 0x000000013f087887 */ /* 0x000fe40008000000 */
[----:B------:R-:W-:Y:S02]  /*1ae0*/  USEL UR16, UR16, URZ, UP0 ;  /* 0x0000003f10107287 */ /* 0x000fe40008000000 */
[----:B------:R-:W-:-:S06]  /*1af0*/  ULOP3.LUT UR8, UR4, UR8, URZ, 0x3c, !UPT ;  /* 0x0000000804087292 */ /* 0x000fcc000f8e3c3f */
[----:B------:R-:W-:Y:S01]  /*1b00*/  IMAD.U32 R15, RZ, RZ, UR8 ;  /* 0x00000008ff0f7e24 */ /* 0x000fe2000f8e00ff */
[----:B------:R-:W-:-:S06]  /*1b10*/  UMOV UR8, 0x1 ;  /* 0x0000000100087882 */ /* 0x000fcc0000000000 */
.L_x_17:
[----:B------:R-:W-:-:S04]  /*1b20*/  UISETP.LT.AND UP0, UPT, UR9, 0x1, UPT ;  /* 0x000000010900788c */ /* 0x000fc8000bf01270 */
[----:B------:R-:W-:-:S04]  /*1b30*/  USEL UR12, UR9, 0x1, UP0 ;  /* 0x00000001090c7887 */ /* 0x000fc80008000000 */
[----:B------:R-:W-:-:S04]  /*1b40*/  UIADD3 UR12, UR9, -UR12, URZ ;  /* 0x8000000c090c7290 */ /* 0x000fc8000fffe03f */
[----:B------:R-:W-:-:S06]  /*1b50*/  UISETP.GE.AND UP0, UPT, UR12, 0x1, UPT ;  /* 0x000000010c00788c */ /* 0x000fcc000bf06270 */
[----:B------:R-:W-:-:S13]  /*1b60*/  PLOP3.LUT P0, PT, PT, PT, UP0, 0x80, 0x0 ;  /* 0x000000000000781c */ /* 0x000fda0003f0f008 */
[----:B------:R-:W-:Y:S05]  /*1b70*/  @!P0 BRA `(.L_x_23) ;  /* 0x0000000400888947 */ /* 0x000fea0003800000 */
[----:B01----:R-:W-:Y:S01]  /*1b80*/  IMAD.U32 R8, RZ, RZ, UR12 ;  /* 0x0000000cff087e24 */ /* 0x003fe2000f8e00ff */
[----:B------:R-:W-:Y:S01]  /*1b90*/  ULDC UR17, c[0x0][0x50c] ;  /* 0x0001430000117ab9 */ /* 0x000fe20000000800 */
[----:B------:R-:W-:-:S07]  /*1ba0*/  IMAD.U32 R9, RZ, RZ, UR5 ;  /* 0x00000005ff097e24 */ /* 0x000fce000f8e00ff */
.L_x_31:
[----:B------:R-:W-:-:S13]  /*1bb0*/  ISETP.NE.AND P1, PT, R81, 0x3, PT ;  /* 0x000000035100780c */ /* 0x000fda0003f25270 */
[----:B------:R-:W-:Y:S05]  /*1bc0*/  @!P1 BRA `(.L_x_24) ;  /* 0x0000000000049947 */ /* 0x000fea0003800000 */
[----:B------:R-:W-:Y:S01]  /*1bd0*/  BPT.TRAP 0x1 ;  /* 0x000000040000795c */ /* 0x000fe20000300000 */
.L_x_24:
[----:B------:R-:W0:Y:S01]  /*1be0*/  S2UR UR12, SR_CgaCtaId ;  /* 0x00000000000c79c3 */ /* 0x000e220000008800 */
[----:B------:R-:W-:Y:S01]  /*1bf0*/  UMOV UR10, 0x400 ;  /* 0x00000400000a7882 */ /* 0x000fe20000000000 */
[----:B------:R-:W-:Y:S01]  /*1c00*/  SHF.L.U32 R10, R15, 0x1f, RZ ;  /* 0x0000001f0f0a7819 */ /* 0x000fe200000006ff */
[----:B0-----:R-:W-:-:S04]  /*1c10*/  ULEA UR10, UR12, UR10, 0x18 ;  /* 0x0000000a0c0a7291 */ /* 0x001fc8000f8ec03f */
[----:B------:R-:W-:-:S09]  /*1c20*/  ULEA UR12, UR16, UR10, 0x3 ;  /* 0x0000000a100c7291 */ /* 0x000fd2000f8e183f */
[----:B------:R0:W1:Y:S01]  /*1c30*/  SYNCS.PHASECHK.TRANS64.TRYWAIT P0, [UR12], R10 ;  /* 0x0000000aff0075a7 */ /* 0x000062000800014c */
[----:B------:R-:W-:Y:S05]  /*1c40*/  @!P1 BRA `(.L_x_25) ;  /* 0x0000000000049947 */ /* 0x000fea0003800000 */
[----:B------:R-:W-:Y:S01]  /*1c50*/  BPT.TRAP 0x1 ;  /* 0x000000040000795c */ /* 0x000fe20000300000 */
.L_x_25:
[----:B-1----:R-:W-:Y:S05]  /*1c60*/  @P0 BRA `(.L_x_26) ;  /* 0x0000000000080947 */ /* 0x002fea0003800000 */
[----:B------:R-:W1:Y:S02]  /*1c70*/  SYNCS.PHASECHK.TRANS64.TRYWAIT P0, [UR12], R10 ;  /* 0x0000000aff0075a7 */ /* 0x000e64000800014c */
[----:B-1----:R-:W-:Y:S05]  /*1c80*/  @!P0 BRA `(.L_x_27) ;  /* 0x0000004c00d88947 */ /* 0x002fea0003800000 */
.L_x_26:
[----:B------:R-:W-:Y:S01]  /*1c90*/  UIADD3 UR12, UR10, 0x8100, URZ ;  /* 0x000081000a0c7890 */ /* 0x000fe2000fffe03f */
[----:B------:R-:W-:Y:S01]  /*1ca0*/  WARPGROUP.ARRIVE ;  /* 0x00000000000079c5 */ /* 0x000fe20000000000 */
[----:B------:R-:W-:Y:S02]  /*1cb0*/  UISETP.NE.AND UP0, UPT, UR7, URZ, UPT ;  /* 0x0000003f0700728c */ /* 0x000fe4000bf05270 */
[----:B------:R-:W-:Y:S02]  /*1cc0*/  USHF.R.U32.HI UR12, URZ, 0x4, UR12 ;  /* 0x000000043f0c7899 */ /* 0x000fe4000801160c */
[----:B------:R-:W-:Y:S02]  /*1cd0*/  USEL UR8, UR8, URZ, !UP0 ;  /* 0x0000003f08087287 */ /* 0x000fe4000c000000 */
[----:B------:R-:W-:Y:S02]  /*1ce0*/  ULOP3.LUT UR7, UR12, 0x3fff, URZ, 0xc0, !UPT ;  /* 0x00003fff0c077892 */ /* 0x000fe4000f8ec03f */
[----:B------:R-:W-:-:S02]  /*1cf0*/  ULOP3.LUT UR12, UR11, 0x10000, URZ, 0xfc, !UPT ;  /* 0x000100000b0c7892 */ /* 0x000fc4000f8efc3f */
[----:B------:R-:W-:Y:S02]  /*1d00*/  ULOP3.LUT UR7, UR7, 0x10000, URZ, 0xfc, !UPT ;  /* 0x0001000007077892 */ /* 0x000fe4000f8efc3f */
[----:B------:R-:W-:Y:S02]  /*1d10*/  UISETP.NE.U32.AND UP0, UPT, UR8, URZ, UPT ;  /* 0x0000003f0800728c */ /* 0x000fe4000bf05070 */
[----:B------:R-:W-:Y:S02]  /*1d20*/  ULEA UR12, UR16, UR12, 0x9 ;  /* 0x0000000c100c7291 */ /* 0x000fe4000f8e483f */
[----:B------:R-:W-:Y:S01]  /*1d30*/  ULEA UR14, UR16, UR7, 0x8 ;  /* 0x00000007100e7291 */ /* 0x000fe2000f8e403f */
[----:B------:R-:W-:Y:S01]  /*1d40*/  UMOV UR13, 0x80000020 ;  /* 0x80000020000d7882 */ /* 0x000fe20000000000 */
[----:B------:R-:W-:Y:S01]  /*1d50*/  UMOV UR15, 0x80000020 ;  /* 0x80000020000f7882 */ /* 0x000fe20000000000 */
[----:B------:R-:W-:-:S06]  /*1d60*/  UIADD3 UR6, UR6, 0x2, URZ ;  /* 0x0000000206067890 */ /* 0x000fcc000fffe03f */
[----:B------:R-:W-:Y:S01]  /*1d70*/  QGMMA.64x64x32.F32.E5M2.E5M2 R24, gdesc[UR12], R24, UP0 ;  /* 0x00e000000c1879f3 */ /* 0x000fe2000bf03818 */
[----:B------:R-:W-:Y:S02]  /*1d80*/  UIADD3 UR12, UR12, 0x2, URZ ;  /* 0x000000020c0c7890 */ /* 0x000fe4000fffe03f */
[----:B------:R-:W-:Y:S01]  /*1d90*/  UIADD3 UR14, UR14, 0x2, URZ ;  /* 0x000000020e0e7890 */ /* 0x000fe2000fffe03f */
[----:B------:R-:W-:Y:S01]  /*1da0*/  UMOV UR13, 0x80000020 ;  /* 0x80000020000d7882 */ /* 0x000fe20000000000 */
[----:B------:R-:W-:Y:S01]  /*1db0*/  UMOV UR15, 0x80000020 ;  /* 0x80000020000f7882 */ /* 0x000fe20000000000 */
[----:B------:R-:W-:-:S04]  /*1dc0*/  UISETP.NE.AND UP0, UPT, UR6, UR17, UPT ;  /* 0x000000110600728c */ /* 0x000fc8000bf05270 */
[----:B------:R-:W-:-:S06]  /*1dd0*/  USEL UR7, URZ, 0x1, UP0 ;  /* 0x000000013f077887 */ /* 0x000fcc0008000000 */
[----:B------:R-:W-:Y:S01]  /*1de0*/  ISETP.NE.AND P0, PT, RZ, UR7, PT ;  /* 0x00000007ff007c0c */ /* 0x000fe2000bf05270 */
[----:B------:R-:W-:Y:S03]  /*1df0*/  QGMMA.64x64x32.F32.E5M2.E5M2 R24, gdesc[UR12], R24, gsb0 ;  /* 0x00e000000c1879f3 */ /* 0x000fe60008003818 */
[----:B------:R-:W-:-:S09]  /*1e00*/  WARPGROUP.DEPBAR.LE gsb0, 0x1 ;  /* 0x00008000000079c5 */ /* 0x000fd20000010100 */
[----:B------:R-:W-:Y:S05]  /*1e10*/  @!P0 BRA `(.L_x_28) ;  /* 0x0000000000888947 */ /* 0x000fea0003800000 */
[----:B------:R-:W-:Y:S02]  /*1e20*/  WARPGROUP.DEPBAR.LE gsb0, 0x0 ;  /* 0x00008000000079c5 */ /* 0x000fe40000010000 */
[----:B------:R-:W-:-:S01]  /*1e30*/  FADD R79, R24, R79 ;  /* 0x0000004f184f7221 */ /* 0x000fc20000000000 */
[----:B------:R-:W-:Y:S01]  /*1e40*/  FADD R80, R25, R80 ;  /* 0x0000005019507221 */ /* 0x000fe20000000000 */
        /* <DEDUP_REMOVED lines=30> */
[----:B------:R-:W-:-:S06]  /*2030*/  UMOV UR6, URZ ;  /* 0x0000003f00067c82 */ /* 0x000fcc0008000000 */
.L_x_28:
[----:B------:R-:W-:Y:S05]  /*2040*/  @!P1 BRA `(.L_x_29) ;  /* 0x0000000000049947 */ /* 0x000fea0003800000 */
[----:B------:R-:W-:Y:S01]  /*2050*/  BPT.TRAP 0x1 ;  /* 0x000000040000795c */ /* 0x000fe20000300000 */
.L_x_29:
[----:B------:R-:W-:-:S13]  /*2060*/  ISETP.NE.AND P0, PT, R6, RZ, PT ;  /* 0x000000ff0600720c */ /* 0x000fda0003f05270 */
[----:B01----:R-:W-:-:S05]  /*2070*/  @P0 LEA R10, R9, UR10, 0x3 ;  /* 0x0000000a090a0c11 */ /* 0x003fca000f8e18ff */
[----:B------:R-:W-:-:S05]  /*2080*/  @P0 VIADD R10, R10, 0x20 ;  /* 0x000000200a0a0836 */ /* 0x000fca0000000000 */
[----:B------:R-:W-:-:S04]  /*2090*/  @P0 PRMT R10, R3, 0x654, R10 ;  /* 0x00000654030a0816 */ /* 0x000fc8000000000a */
[----:B------:R0:W-:Y:S01]  /*20a0*/  @P0 SYNCS.ARRIVE.TRANS64.RED.A1T0 RZ, [R10+URZ], RZ ;  /* 0x000000ff0aff09a7 */ /* 0x0001e2000810043f */
[----:B------:R-:W-:-:S13]  /*20b0*/  ISETP.GT.U32.AND P0, PT, R2, 0x1, PT ;  /* 0x000000010200780c */ /* 0x000fda0003f04070 */
[----:B0-----:R-:W-:Y:S05]  /*20c0*/  @P0 BRA `(.L_x_30) ;  /* 0x0000000000040947 */ /* 0x001fea0003800000 */
[----:B------:R-:W-:Y:S01]  /*20d0*/  BPT.TRAP 0x1 ;  /* 0x000000040000795c */ /* 0x000fe20000300000 */
.L_x_30:
[----:B------:R-:W-:Y:S01]  /*20e0*/  UIADD3 UR16, UR16, 0x1, URZ ;  /* 0x0000000110107890 */ /* 0x000fe2000fffe03f */
[C---:B------:R-:W-:Y:S01]  /*20f0*/  ISETP.GT.AND P1, PT, R8.reuse, 0x1, PT ;  /* 0x000000010800780c */ /* 0x040fe20003f24270 */
[----:B------:R-:W-:Y:S02]  /*2100*/  VIADD R9, R9, 0x1 ;  /* 0x0000000109097836 */ /* 0x000fe40000000000 */
[----:B------:R-:W-:Y:S01]  /*2110*/  UISETP.NE.AND UP0, UPT, UR16, 0x4, UPT ;  /* 0x000000041000788c */ /* 0x000fe2000bf05270 */
[----:B------:R-:W-:Y:S02]  /*2120*/  VIADD R8, R8, 0xffffffff ;  /* 0xffffffff08087836 */ /* 0x000fe40000000000 */
[C---:B------:R-:W-:Y:S01]  /*2130*/  ISETP.NE.AND P0, PT, R9.reuse, 0x4, PT ;  /* 0x000000040900780c */ /* 0x040fe20003f05270 */
[----:B------:R-:W-:Y:S02]  /*2140*/  USEL UR8, URZ, 0x1, UP0 ;  /* 0x000000013f087887 */ /* 0x000fe40008000000 */
[----:B------:R-:W-:Y:S01]  /*2150*/  USEL UR16, UR16, URZ, UP0 ;  /* 0x0000003f10107287 */ /* 0x000fe20008000000 */
[----:B------:R-:W-:-:S03]  /*2160*/  SEL R9, R9, RZ, P0 ;  /* 0x000000ff09097207 */ /* 0x000fc60000000000 */
[----:B------:R-:W-:Y:S01]  /*2170*/  LOP3.LUT R15, R15, UR8, RZ, 0x3c, !PT ;  /* 0x000000080f0f7c12 */ /* 0x000fe2000f8e3cff */
[----:B------:R-:W-:Y:S01]  /*2180*/  UMOV UR8, 0x1 ;  /* 0x0000000100087882 */ /* 0x000fe20000000000 */
[----:B------:R-:W-:Y:S06]  /*2190*/  @P1 BRA `(.L_x_31) ;  /* 0xfffffff800841947 */ /* 0x000fec000383ffff */
.L_x_23:
[----:B------:R-:W-:Y:S01]  /*21a0*/  UISETP.NE.AND UP0, UPT, UR6, URZ, UPT ;  /* 0x0000003f0600728c */ /* 0x000fe2000bf05270 */
[----:B01----:R-:W0:Y:S03]  /*21b0*/  LDC R8, c[0x0][0x28c] ;  /* 0x0000a300ff087b82 */ /* 0x003e260000000800 */
[----:B------:R-:W-:-:S06]  /*21c0*/  USEL UR6, URZ, 0x1, !UP0 ;  /* 0x000000013f067887 */ /* 0x000fcc000c000000 */
[----:B------:R-:W-:Y:S02]  /*21d0*/  ISETP.NE.AND P0, PT, RZ, UR6, PT ;  /* 0x00000006ff007c0c */ /* 0x000fe4000bf05270 */
[----:B0-----:R-:W-:-:S11]  /*21e0*/  ISETP.GE.AND P1, PT, R8, 0x1, PT ;  /* 0x000000010800780c */ /* 0x001fd60003f26270 */
[----:B------:R-:W-:Y:S05]  /*21f0*/  @!P0 BRA `(.L_x_32) ;  /* 0x0000000000848947 */ /* 0x000fea0003800000 */
[----:B------:R-:W-:Y:S02]  /*2200*/  WARPGROUP.DEPBAR.LE gsb0, 0x0 ;  /* 0x00008000000079c5 */ /* 0x000fe40000010000 */
[----:B------:R-:W-:Y:S01]  /*2210*/  FADD R79, R24, R79 ;  /* 0x0000004f184f7221 */ /* 0x000fe20000000000 */
        /* <DEDUP_REMOVED lines=30> */
[----:B------:R-:W-:-:S07]  /*2400*/  FADD R16, R16, R55 ;  /* 0x0000003710107221 */ /* 0x000fce0000000000 */
.L_x_32:
[----:B------:R-:W-:Y:S02]  /*2410*/  WARPGROUP.DEPBAR.LE gsb0, 0x0 ;  /* 0x00008000000079c5 */ /* 0x000fe40000010000 */
[----:B------:R-:W-:Y:S05]  /*2420*/  @!P1 BRA `(.L_x_33) ;  /* 0x0000000000489947 */ /* 0x000fea0003800000 */
[----:B------:R-:W-:-:S13]  /*2430*/  ISETP.NE.AND P0, PT, R81, 0x3, PT ;  /* 0x000000035100780c */ /* 0x000fda0003f05270 */
[----:B------:R-:W-:Y:S05]  /*2440*/  @!P0 BRA `(.L_x_34) ;  /* 0x0000000000048947 */ /* 0x000fea0003800000 */
[----:B------:R-:W-:Y:S01]  /*2450*/  BPT.TRAP 0x1 ;  /* 0x000000040000795c */ /* 0x000fe20000300000 */
.L_x_34:
[----:B------:R-:W-:Y:S01]  /*2460*/  ISETP.NE.AND P0, PT, R6, RZ, PT ;  /* 0x000000ff0600720c */ /* 0x000fe20003f05270 */
[----:B------:R-:W-:Y:S01]  /*2470*/  UISETP.LT.AND UP1, UPT, UR9, 0x1, UPT ;  /* 0x000000010900788c */ /* 0x000fe2000bf21270 */
[----:B------:R-:W-:-:S11]  /*2480*/  IMAD.U32 R9, RZ, RZ, UR10 ;  /* 0x0000000aff097e24 */ /* 0x000fd6000f8e00ff */
[----:B------:R-:W-:-:S05]  /*2490*/  VOTEU.ANY UP0, P0 ;  /* 0x00000000003f7886 */ /* 0x000fca0000000100 */
[----:B------:R-:W-:-:S04]  /*24a0*/  @UP0 USEL UR6, UR9, 0x1, UP1 ;  /* 0x0000000109060887 */ /* 0x000fc80008800000 */
[----:B------:R-:W-:-:S06]  /*24b0*/  @UP0 UIADD3 UR6, UR5, UR9, -UR6 ;  /* 0x0000000905060290 */ /* 0x000fcc000fffe806 */
[----:B------:R-:W-:-:S04]  /*24c0*/  IMAD.U32 R8, RZ, RZ, UR6 ;  /* 0x00000006ff087e24 */ /* 0x000fc8000f8e00ff */
[----:B------:R-:W-:-:S05]  /*24d0*/  @P0 IMAD.SHL.U32 R8, R8, 0x8, RZ ;  /* 0x0000000808080824 */ /* 0x000fca00078e00ff */
[----:B------:R-:W-:-:S04]  /*24e0*/  @P0 LOP3.LUT R8, R8, 0x18, RZ, 0xc0, !PT ;  /* 0x0000001808080812 */ /* 0x000fc800078ec0ff */
[----:B------:R-:W-:-:S04]  /*24f0*/  @P0 IADD3 R8, R9, 0x20, R8 ;  /* 0x0000002009080810 */ /* 0x000fc80007ffe008 */
[----:B------:R-:W-:-:S04]  /*2500*/  @P0 PRMT R8, R3, 0x654, R8 ;  /* 0x0000065403080816 */ /* 0x000fc80000000008 */
[----:B------:R0:W-:Y:S01]  /*2510*/  @P0 SYNCS.ARRIVE.TRANS64.RED.A1T0 RZ, [R8+URZ], RZ ;  /* 0x000000ff08ff09a7 */ /* 0x0001e2000810043f */
[----:B------:R-:W-:-:S13]  /*2520*/  ISETP.GT.U32.AND P0, PT, R2, 0x1, PT ;  /* 0x000000010200780c */ /* 0x000fda0003f04070 */
[----:B0-----:R-:W-:Y:S05]  /*2530*/  @P0 BRA `(.L_x_33) ;  /* 0x0000000000040947 */ /* 0x001fea0003800000 */
[----:B------:R-:W-:Y:S01]  /*2540*/  BPT.TRAP 0x1 ;  /* 0x000000040000795c */ /* 0x000fe20000300000 */
.L_x_33:
[----:B------:R-:W0:Y:S01]  /*2550*/  LDC R24, c[0x0][0x288] ;  /* 0x0000a200ff187b82 */ /* 0x000e220000000800 */
[--C-:B------:R-:W-:Y:S01]  /*2560*/  SHF.R.U32.HI R8, RZ, 0x2, R0.reuse ;  /* 0x00000002ff087819 */ /* 0x100fe20000011600 */
[----:B------:R-:W-:Y:S01]  /*2570*/  IMAD.SHL.U32 R15, R72, 0x40, RZ ;  /* 0x00000040480f7824 */ /* 0x000fe200078e00ff */
[----:B------:R-:W-:Y:S01]  /*2580*/  LOP3.LUT R10, R0, 0x60, RZ, 0xc0, !PT ;  /* 0x00000060000a7812 */ /* 0x000fe200078ec0ff */
[----:B------:R-:W-:Y:S01]  /*2590*/  ULDC UR6, c[0x0][0x284] ;  /* 0x0000a10000067ab9 */ /* 0x000fe20000000800 */
[----:B------:R-:W-:Y:S01]  /*25a0*/  SHF.R.U32.HI R11, RZ, 0x7, R0 ;  /* 0x00000007ff0b7819 */ /* 0x000fe20000011600 */
[----:B------:R-:W-:Y:S01]  /*25b0*/  IMAD.WIDE R30, R71, 0x80, RZ ;  /* 0x00000080471e7825 */ /* 0x000fe200078e02ff */
[----:B------:R-:W-:Y:S02]  /*25c0*/  LOP3.LUT R9, R8, 0x7, RZ, 0xc0, !PT ;  /* 0x0000000708097812 */ /* 0x000fe400078ec0ff */
[----:B------:R-:W-:Y:S02]  /*25d0*/  SHF.R.U32.HI R10, RZ, 0x1, R10 ;  /* 0x00000001ff0a7819 */ /* 0x000fe4000001160a */
[----:B------:R-:W-:-:S02]  /*25e0*/  LOP3.LUT R8, R11, 0x1, RZ, 0xc0, !PT ;  /* 0x000000010b087812 */ /* 0x000fc400078ec0ff */
[----:B------:R-:W-:Y:S02]  /*25f0*/  IADD3 R25, RZ, -R10, -R9 ;  /* 0x8000000aff197210 */ /* 0x000fe40007ffe809 */
[----:B------:R-:W-:Y:S01]  /*2600*/  LOP3.LUT R11, R0, 0x3, RZ, 0xc0, !PT ;  /* 0x00000003000b7812 */ /* 0x000fe200078ec0ff */
[C---:B------:R-:W-:Y:S02]  /*2610*/  IMAD.SHL.U32 R26, R8.reuse, 0x40, RZ ;  /* 0x00000040081a7824 */ /* 0x040fe400078e00ff */
[----:B------:R-:W-:Y:S02]  /*2620*/  IMAD R25, R8, -0x40, R25 ;  /* 0xffffffc008197824 */ /* 0x000fe400078e0219 */
[----:B------:R-:W-:Y:S01]  /*2630*/  IMAD.SHL.U32 R8, R71, 0x80, RZ ;  /* 0x0000008047087824 */ /* 0x000fe200078e00ff */
[----:B------:R-:W-:Y:S01]  /*2640*/  LOP3.LUT R9, R26, 0x40, R9, 0xe2, !PT ;  /* 0x000000401a097812 */ /* 0x000fe200078ee209 */
[----:B------:R-:W-:Y:S01]  /*2650*/  IMAD.MOV.U32 R26, RZ, RZ, -0x1 ;  /* 0xffffffffff1a7424 */ /* 0x000fe200078e00ff */
[----:B0-----:R-:W-:Y:S01]  /*2660*/  ISETP.GE.AND P0, PT, R15, R24, PT ;  /* 0x000000180f00720c */ /* 0x001fe20003f06270 */
[----:B------:R-:W-:Y:S01]  /*2670*/  IMAD R28, R11, -0x2, R24 ;  /* 0xfffffffe0b1c7824 */ /* 0x000fe200078e0218 */
[----:B------:R-:W-:Y:S01]  /*2680*/  IADD3 R27, -R8, UR6, R25 ;  /* 0x00000006081b7c10 */ /* 0x000fe2000fffe119 */
[----:B------:R-:W-:Y:S01]  /*2690*/  IMAD.SHL.U32 R24, R0, 0x2, RZ ;  /* 0x0000000200187824 */ /* 0x000fe200078e00ff */
[----:B------:R-:W-:Y:S01]  /*26a0*/  ISETP.GE.OR P0, PT, R8, UR6, P0 ;  /* 0x0000000608007c0c */ /* 0x000fe20008706670 */
[----:B------:R-:W-:Y:S01]  /*26b0*/  IMAD.IADD R28, R28, 0x1, -R15 ;  /* 0x000000011c1c7824 */ /* 0x000fe200078e0a0f */
[----:B------:R-:W-:-:S02]  /*26c0*/  LOP3.LUT R35, R30, R9, R10, 0xfe, !PT ;  /* 0x000000091e237212 */ /* 0x000fc400078efe0a */
[----:B------:R-:W-:-:S09]  /*26d0*/  LOP3.LUT R24, R15, 0x6, R24, 0xf8, !PT ;  /* 0x000000060f187812 */ /* 0x000fd200078ef818 */
[----:B------:R-:W-:Y:S05]  /*26e0*/  @P0 BRA `(.L_x_35) ;  /* 0x0000002400b00947 */ /* 0x000fea0003800000 */
[----:B------:R-:W0:Y:S01]  /*26f0*/  LDC.64 R32, c[0x0][0x5c8] ;  /* 0x00017200ff207b82 */ /* 0x000e220000000a00 */
[----:B------:R-:W-:Y:S01]  /*2700*/  SHF.R.S32.HI R15, RZ, 0x1f, R14 ;  /* 0x0000001fff0f7819 */ /* 0x000fe2000001140e */
[----:B------:R-:W-:Y:S01]  /*2710*/  ULDC.64 UR6, c[0x0][0x5d0] ;  /* 0x0001740000067ab9 */ /* 0x000fe20000000a00 */
[----:B------:R-:W-:Y:S01]  /*2720*/  SHF.R.S32.HI R25, RZ, 0x1f, R24 ;  /* 0x0000001fff197819 */ /* 0x000fe20000011418 */
[----:B------:R-:W-:Y:S02]  /*2730*/  BSSY B0, `(.L_x_35) ;  /* 0x0000267000007945 */ /* 0x000fe40003800000 */
[----:B------:R-:W-:-:S04]  /*2740*/  IMAD R9, R15, UR6, RZ ;  /* 0x000000060f097c24 */ /* 0x000fc8000f8e02ff */
[C---:B------:R-:W-:Y:S02]  /*2750*/  IMAD R11, R14.reuse, UR7, R9 ;  /* 0x000000070e0b7c24 */ /* 0x040fe4000f8e0209 */
[----:B------:R-:W-:Y:S01]  /*2760*/  IMAD.WIDE.U32 R8, R14, UR6, R24 ;  /* 0x000000060e087c25 */ /* 0x000fe2000f8e0018 */
[----:B------:R-:W-:-:S03]  /*2770*/  ULDC.64 UR6, c[0x0][0x5c0] ;  /* 0x0001700000067ab9 */ /* 0x000fc60000000a00 */
[----:B------:R-:W-:Y:S02]  /*2780*/  IMAD.IADD R9, R9, 0x1, R11 ;  /* 0x0000000109097824 */ /* 0x000fe400078e020b */
[-C--:B0-----:R-:W-:Y:S02]  /*2790*/  IMAD R10, R31, R32.reuse, RZ ;  /* 0x000000201f0a7224 */ /* 0x081fe400078e02ff */
[----:B------:R-:W-:-:S04]  /*27a0*/  IMAD.WIDE.U32 R8, R35, R32, R8 ;  /* 0x0000002023087225 */ /* 0x000fc800078e0008 */
[----:B------:R-:W-:Y:S01]  /*27b0*/  IMAD R11, R35, R33, R10 ;  /* 0x00000021230b7224 */ /* 0x000fe200078e020a */
[----:B------:R-:W-:Y:S02]  /*27c0*/  LEA R10, P0, R32, R8, 0x3 ;  /* 0x00000008200a7211 */ /* 0x000fe400078018ff */
[----:B------:R-:W-:Y:S01]  /*27d0*/  IADD3 R8, P1, R8, UR6, RZ ;  /* 0x0000000608087c10 */ /* 0x000fe2000ff3e0ff */
[----:B------:R-:W-:Y:S01]  /*27e0*/  IMAD.IADD R9, R9, 0x1, R11 ;  /* 0x0000000109097824 */ /* 0x000fe200078e020b */
[----:B------:R-:W-:-:S04]  /*27f0*/  IADD3 R10, P2, R10, UR6, RZ ;  /* 0x000000060a0a7c10 */ /* 0x000fc8000ff5e0ff */
[----:B------:R-:W-:Y:S02]  /*2800*/  LEA.HI.X R11, R32, R9, R33, 0x3, P0 ;  /* 0x00000009200b7211 */ /* 0x000fe400000f1c21 */
[----:B----45:R-:W-:Y:S02]  /*2810*/  FSETP.NEU.AND P0, PT, R12, RZ, PT ;  /* 0x000000ff0c00720b */ /* 0x030fe40003f0d000 */
[----:B------:R-:W-:Y:S02]  /*2820*/  IADD3.X R9, R9, UR7, RZ, P1, !PT ;  /* 0x0000000709097c10 */ /* 0x000fe40008ffe4ff */
[----:B------:R-:W-:-:S09]  /*2830*/  IADD3.X R11, R11, UR7, RZ, P2, !PT ;  /* 0x000000070b0b7c10 */ /* 0x000fd200097fe4ff */
[----:B------:R-:W-:Y:S05]  /*2840*/  @!P0 BRA `(.L_x_36) ;  /* 0x0000001c00148947 */ /* 0x000fea0003800000 */
[----:B------:R-:W-:Y:S01]  /*2850*/  ULDC.64 UR6, c[0x0][0x5b8] ;  /* 0x00016e0000067ab9 */ /* 0x000fe20000000a00 */
[----:B------:R-:W-:Y:S01]  /*2860*/  ISETP.GE.AND P0, PT, R28, 0x1, PT ;  /* 0x000000011c00780c */ /* 0x000fe20003f06270 */
[----:B------:R-:W-:Y:S01]  /*2870*/  IMAD R15, R15, UR6, RZ ;  /* 0x000000060f0f7c24 */ /* 0x000fe2000f8e02ff */
[----:B------:R-:W-:Y:S01]  /*2880*/  ULDC.64 UR10, c[0x0][0x5a8] ;  /* 0x00016a00000a7ab9 */ /* 0x000fe20000000a00 */
[C---:B------:R-:W-:Y:S01]  /*2890*/  IMAD.WIDE.U32 R24, R14.reuse, UR6, R24 ;  /* 0x000000060e187c25 */ /* 0x040fe2000f8e0018 */
[----:B------:R-:W-:Y:S01]  /*28a0*/  ISETP.LT.OR P3, PT, R27, 0x1, !P0 ;  /* 0x000000011b00780c */ /* 0x000fe20004761670 */
[----:B------:R-:W-:Y:S02]  /*28b0*/  BSSY B1, `(.L_x_37) ;  /* 0x000000c000017945 */ /* 0x000fe40003800000 */
[----:B------:R-:W-:Y:S01]  /*28c0*/  IMAD R15, R14, UR7, R15 ;  /* 0x000000070e0f7c24 */ /* 0x000fe2000f8e020f */
[----:B------:R-:W-:Y:S02]  /*28d0*/  ULDC.64 UR6, c[0x0][0x5b0] ;  /* 0x00016c0000067ab9 */ /* 0x000fe40000000a00 */
[----:B------:R-:W-:-:S02]  /*28e0*/  IMAD R29, R31, UR6, RZ ;  /* 0x000000061f1d7c24 */ /* 0x000fc4000f8e02ff */
[----:B------:R-:W-:Y:S02]  /*28f0*/  IMAD.IADD R25, R25, 0x1, R15 ;  /* 0x0000000119197824 */ /* 0x000fe400078e020f */
[C---:B------:R-:W-:Y:S02]  /*2900*/  IMAD R29, R35.reuse, UR7, R29 ;  /* 0x00000007231d7c24 */ /* 0x040fe4000f8e021d */
[----:B------:R-:W-:-:S03]  /*2910*/  IMAD.WIDE.U32 R14, R35, UR6, R24 ;  /* 0x00000006230e7c25 */ /* 0x000fc6000f8e0018 */
[----:B------:R-:W-:-:S04]  /*2920*/  IADD3 R14, P1, R14, UR10, RZ ;  /* 0x0000000a0e0e7c10 */ /* 0x000fc8000ff3e0ff */
[--C-:B------:R-:W-:Y:S02]  /*2930*/  IADD3.X R15, R15, UR11, R29.reuse, P1, !PT ;  /* 0x0000000b0f0f7c10 */ /* 0x100fe40008ffe41d */
[----:B------:R-:W-:Y:S01]  /*2940*/  PRMT R29, RZ, 0x7610, R29 ;  /* 0x00007610ff1d7816 */ /* 0x000fe2000000001d */
[----:B------:R-:W-:Y:S06]  /*2950*/  @P3 BRA `(.L_x_38) ;  /* 0x0000000000043947 */ /* 0x000fec0003800000 */
[----:B------:R0:W5:Y:S02]  /*2960*/  LDG.E.U8 R29, desc[UR18][R14.64] ;  /* 0x000000120e1d7981 */ /* 0x000164000c1e1100 */
.L_x_38:
[----:B------:R-:W-:Y:S05]  /*2970*/  BSYNC B1 ;  /* 0x0000000000017941 */ /* 0x000fea0003800000 */
.L_x_37:
[----:B-----5:R-:W-:Y:S01]  /*2980*/  LOP3.LUT R29, R29, 0xff, RZ, 0xc0, !PT ;  /* 0x000000ff1d1d7812 */ /* 0x020fe200078ec0ff */
[----:B------:R-:W-:Y:S01]  /*2990*/  BSSY B1, `(.L_x_39) ;  /* 0x000000c000017945 */ /* 0x000fe20003800000 */
[----:B------:R-:W-:Y:S02]  /*29a0*/  ISETP.GE.AND P1, PT, R28, 0x2, PT ;  /* 0x000000021c00780c */ /* 0x000fe40003f26270 */
[----:B------:R-:W-:Y:S02]  /*29b0*/  F2FP.F16.E5M2.UNPACK_B R29, R29 ;  /* 0x0000001dff1d723e */ /* 0x000fe400020004ff */
[----:B------:R-:W-:-:S03]  /*29c0*/  ISETP.LT.OR P2, PT, R27, 0x1, !P1 ;  /* 0x000000011b00780c */ /* 0x000fc60004f41670 */
[----:B------:R-:W-:-:S05]  /*29d0*/  HADD2.F32 R29, -RZ, R29.H0_H0 ;  /* 0x2000001dff1d7230 */ /* 0x000fca0000004100 */
[----:B------:R-:W-:Y:S01]  /*29e0*/  FMUL R32, R29, R12 ;  /* 0x0000000c1d207220 */ /* 0x000fe20000400000 */
[----:B------:R-:W-:-:S03]  /*29f0*/  PRMT R29, RZ, 0x7610, R29 ;  /* 0x00007610ff1d7816 */ /* 0x000fc6000000001d */
[----:B--2---:R-:W-:-:S05]  /*2a00*/  FFMA R32, R79, R7, R32 ;  /* 0x000000074f207223 */ /* 0x004fca0000000020 */
[----:B------:R-:W-:-:S05]  /*2a10*/  F2FP.SATFINITE.E5M2.F32.PACK_AB_MERGE_C R33, RZ, R32, RZ ;  /* 0x00000020ff21723e */ /* 0x000fca00048060ff */
[----:B------:R1:W-:Y:S01]  /*2a20*/  @!P3 STG.E.U8 desc[UR18][R8.64], R33 ;  /* 0x000000210800b986 */ /* 0x0003e2000c101112 */
[----:B------:R-:W-:Y:S05]  /*2a30*/  @P2 BRA `(.L_x_40) ;  /* 0x0000000000042947 */ /* 0x000fea0003800000 */
[----:B------:R2:W5:Y:S02]  /*2a40*/  LDG.E.U8 R29, desc[UR18][R14.64+0x1] ;  /* 0x000001120e1d7981 */ /* 0x000564000c1e1100 */
.L_x_40:
[----:B------:R-:W-:Y:S05]  /*2a50*/  BSYNC B1 ;  /* 0x0000000000017941 */ /* 0x000fea0003800000 */
.L_x_39:
[----:B-----5:R-:W-:Y:S01]  /*2a60*/  LOP3.LUT R29, R29, 0xff, RZ, 0xc0, !PT ;  /* 0x000000ff1d1d7812 */ /* 0x020fe200078ec0ff */
[----:B------:R-:W-:Y:S01]  /*2a70*/  BSSY B1, `(.L_x_41) ;  /* 0x0000012000017945 */ /* 0x000fe20003800000 */
[----:B-1----:R-:W-:Y:S02]  /*2a80*/  IADD3 R33, P3, R35, 0x8, RZ ;  /* 0x0000000823217810 */ /* 0x002fe40007f7e0ff */
[----:B------:R-:W-:Y:S02]  /*2a90*/  F2FP.F16.E5M2.UNPACK_B R29, R29 ;  /* 0x0000001dff1d723e */ /* 0x000fe400020004ff */
[----:B------:R-:W-:Y:S01]  /*2aa0*/  ISETP.LT.OR P0, PT, R27, 0x9, !P0 ;  /* 0x000000091b00780c */ /* 0x000fe20004701670 */
[----:B------:R-:W-:Y:S02]  /*2ab0*/  IMAD.X R30, RZ, RZ, R31, P3 ;  /* 0x000000ffff1e7224 */ /* 0x000fe400018e061f */
[----:B------:R-:W-:Y:S02]  /*2ac0*/  HADD2.F32 R29, -RZ, R29.H0_H0 ;  /* 0x2000001dff1d7230 */ /* 0x000fe40000004100 */
[----:B------:R-:W-:-:S02]  /*2ad0*/  IMAD R30, R30, UR6, RZ ;  /* 0x000000061e1e7c24 */ /* 0x000fc4000f8e02ff */
[----:B------:R-:W-:-:S04]  /*2ae0*/  IMAD.WIDE.U32 R24, R33, UR6, R24 ;  /* 0x0000000621187c25 */ /* 0x000fc8000f8e0018 */
[----:B------:R-:W-:Y:S01]  /*2af0*/  FMUL R29, R29, R12 ;  /* 0x0000000c1d1d7220 */ /* 0x000fe20000400000 */
[----:B------:R-:W-:-:S03]  /*2b00*/  IMAD R33, R33, UR7, R30 ;  /* 0x0000000721217c24 */ /* 0x000fc6000f8e021e */
[----:B------:R-:W-:Y:S01]  /*2b10*/  FFMA R29, R80, R7, R29 ;  /* 0x00000007501d7223 */ /* 0x000fe2000000001d */
[----:B------:R-:W-:-:S04]  /*2b20*/  IADD3 R24, P3, R24, UR10, RZ ;  /* 0x0000000a18187c10 */ /* 0x000fc8000ff7e0ff */
[----:B------:R-:W-:Y:S02]  /*2b30*/  F2FP.SATFINITE.E5M2.F32.PACK_AB_MERGE_C R31, RZ, R29, RZ ;  /* 0x0000001dff1f723e */ /* 0x000fe400048060ff */
[----:B------:R-:W-:Y:S02]  /*2b40*/  IADD3.X R25, R25, UR11, R33, P3, !PT ;  /* 0x0000000b19197c10 */ /* 0x000fe40009ffe421 */
[----:B------:R-:W-:Y:S01]  /*2b50*/  PRMT R29, RZ, 0x7610, R29 ;  /* 0x00007610ff1d7816 */ /* 0x000fe2000000001d */
[----:B------:R1:W-:Y:S01]  /*2b60*/  @!P2 STG.E.U8 desc[UR18][R8.64+0x1], R31 ;  /* 0x0000011f0800a986 */ /* 0x0003e2000c101112 */
[----:B------:R-:W-:Y:S05]  /*2b70*/  @P0 BRA `(.L_x_42) ;  /* 0x0000000000040947 */ /* 0x000fea0003800000 */
[----:B------:R3:W5:Y:S02]  /*2b80*/  LDG.E.U8 R29, desc[UR18][R24.64] ;  /* 0x00000012181d7981 */ /* 0x000764000c1e1100 */
.L_x_42:
[----:B------:R-:W-:Y:S05]  /*2b90*/  BSYNC B1 ;  /* 0x0000000000017941 */ /* 0x000fea0003800000 */
.L_x_41:
[----:B-----5:R-:W-:Y:S01]  /*2ba0*/  LOP3.LUT R29, R29, 0xff, RZ, 0xc0, !PT ;  /* 0x000000ff1d1d7812 */ /* 0x020fe200078ec0ff */
[----:B------:R-:W-:Y:S01]  /*2bb0*/  BSSY B1, `(.L_x_43) ;  /* 0x000000b000017945 */ /* 0x000fe20003800000 */
[----:B------:R-:W-:Y:S02]  /*2bc0*/  ISETP.LT.OR P1, PT, R27, 0x9, !P1 ;  /* 0x000000091b00780c */ /* 0x000fe40004f21670 */
[----:B------:R-:W-:-:S05]  /*2bd0*/  F2FP.F16.E5M2.UNPACK_B R29, R29 ;  /* 0x0000001dff1d723e */ /* 0x000fca00020004ff */
[----:B------:R-:W-:-:S05]  /*2be0*/  HADD2.F32 R29, -RZ, R29.H0_H0 ;  /* 0x2000001dff1d7230 */ /* 0x000fca0000004100 */
[----:B------:R-:W-:Y:S01]  /*2bf0*/  FMUL R30, R29, R12 ;  /* 0x0000000c1d1e7220 */ /* 0x000fe20000400000 */
[----:B------:R-:W-:-:S03]  /*2c00*/  PRMT R29, RZ, 0x7610, R29 ;  /* 0x00007610ff1d7816 */ /* 0x000fc6000000001d */
[----:B------:R-:W-:-:S05]  /*2c10*/  FFMA R30, R77, R7, R30 ;  /* 0x000000074d1e7223 */ /* 0x000fca000000001e */
[----:B-1----:R-:W-:-:S05]  /*2c20*/  F2FP.SATFINITE.E5M2.F32.PACK_AB_MERGE_C R31, RZ, R30, RZ ;  /* 0x0000001eff1f723e */ /* 0x002fca00048060ff */
[----:B------:R1:W-:Y:S01]  /*2c30*/  @!P0 STG.E.U8 desc[UR18][R10.64], R31 ;  /* 0x0000001f0a008986 */ /* 0x0003e2000c101112 */
[----:B------:R-:W-:Y:S05]  /*2c40*/  @P1 BRA `(.L_x_44) ;  /* 0x0000000000041947 */ /* 0x000fea0003800000 */
[----:B------:R4:W5:Y:S02]  /*2c50*/  LDG.E.U8 R29, desc[UR18][R24.64+0x1] ;  /* 0x00000112181d7981 */ /* 0x000964000c1e1100 */
.L_x_44:
[----:B------:R-:W-:Y:S05]  /*2c60*/  BSYNC B1 ;  /* 0x0000000000017941 */ /* 0x000fea0003800000 */
.L_x_43:
[----:B-----5:R-:W-:Y:S01]  /*2c70*/  LOP3.LUT R29, R29, 0xff, RZ, 0xc0, !PT ;  /* 0x000000ff1d1d7812 */ /* 0x020fe200078ec0ff */
[----:B------:R-:W-:Y:S01]  /*2c80*/  BSSY B1, `(.L_x_45) ;  /* 0x000000c000017945 */ /* 0x000fe20003800000 */
[----:B------:R-:W-:Y:S02]  /*2c90*/  ISETP.GE.AND P0, PT, R28, 0x9, PT ;  /* 0x000000091c00780c */ /* 0x000fe40003f06270 */
[----:B------:R-:W-:Y:S02]  /*2ca0*/  F2FP.F16.E5M2.UNPACK_B R29, R29 ;  /* 0x0000001dff1d723e */ /* 0x000fe400020004ff */
[----:B------:R-:W-:-:S03]  /*2cb0*/  ISETP.LT.OR P2, PT, R27, 0x1, !P0 ;  /* 0x000000011b00780c */ /* 0x000fc60004741670 */
[----:B------:R-:W-:-:S05]  /*2cc0*/  HADD2.F32 R29, -RZ, R29.H0_H0 ;  /* 0x2000001dff1d7230 */ /* 0x000fca0000004100 */
[----:B------:R-:W-:-:S04]  /*2cd0*/  FMUL R29, R29, R12 ;  /* 0x0000000c1d1d7220 */ /* 0x000fc80000400000 */
[----:B------:R-:W-:-:S05]  /*2ce0*/  FFMA R29, R78, R7, R29 ;  /* 0x000000074e1d7223 */ /* 0x000fca000000001d */
[----:B-1----:R-:W-:Y:S02]  /*2cf0*/  F2FP.SATFINITE.E5M2.F32.PACK_AB_MERGE_C R31, RZ, R29, RZ ;  /* 0x0000001dff1f723e */ /* 0x002fe400048060ff */
[----:B------:R-:W-:-:S03]  /*2d00*/  PRMT R29, RZ, 0x7610, R29 ;  /* 0x00007610ff1d7816 */ /* 0x000fc6000000001d */
[----:B------:R1:W-:Y:S01]  /*2d10*/  @!P1 STG.E.U8 desc[UR18][R10.64+0x1], R31 ;  /* 0x0000011f0a009986 */ /* 0x0003e2000c101112 */
[----:B------:R-:W-:Y:S05]  /*2d20*/  @P2 BRA `(.L_x_46) ;  /* 0x0000000000042947 */ /* 0x000fea0003800000 */
[----:B------:R0:W5:Y:S02]  /*2d30*/  LDG.E.U8 R29, desc[UR18][R14.64+0x8] ;  /* 0x000008120e1d7981 */ /* 0x000164000c1e1100 */
.L_x_46:
[----:B------:R-:W-:Y:S05]  /*2d40*/  BSYNC B1 ;  /* 0x0000000000017941 */ /* 0x000fea0003800000 */
.L_x_45:
        /* <DEDUP_REMOVED lines=13> */
.L_x_48:
[----:B------:R-:W-:Y:S05]  /*2e20*/  BSYNC B1 ;  /* 0x0000000000017941 */ /* 0x000fea0003800000 */
.L_x_47:
[----:B-----5:R-:W-:Y:S01]  /*2e30*/  LOP3.LUT R29, R29, 0xff, RZ, 0xc0, !PT ;  /* 0x000000ff1d1d7812 */ /* 0x020fe200078ec0ff */
[----:B------:R-:W-:Y:S01]  /*2e40*/  BSSY B1, `(.L_x_49) ;  /* 0x000000b000017945 */ /* 0x000fe20003800000 */
[----:B------:R-:W-:Y:S02]  /*2e50*/  ISETP.LT.OR P0, PT, R27, 0x9, !P0 ;  /* 0x000000091b00780c */ /* 0x000fe40004701670 */
[----:B------:R-:W-:-:S05]  /*2e60*/  F2FP.F16.E5M2.UNPACK_B R29, R29 ;  /* 0x0000001dff1d723e */ /* 0x000fca00020004ff */
        /* <DEDUP_REMOVED lines=8> */
.L_x_50:
[----:B------:R-:W-:Y:S05]  /*2ef0*/  BSYNC B1 ;  /* 0x0000000000017941 */ /* 0x000fea0003800000 */
.L_x_49:
        /* <DEDUP_REMOVED lines=12> */
.L_x_52:
[----:B------:R-:W-:Y:S05]  /*2fc0*/  BSYNC B1 ;  /* 0x0000000000017941 */ /* 0x000fea0003800000 */
.L_x_51:
        /* <DEDUP_REMOVED lines=13> */
.L_x_54:
[----:B------:R-:W-:Y:S05]  /*30a0*/  BSYNC B1 ;  /* 0x0000000000017941 */ /* 0x000fea0003800000 */
.L_x_53:
        /* <DEDUP_REMOVED lines=13> */
.L_x_56:
[----:B------:R-:W-:Y:S05]  /*3180*/  BSYNC B1 ;  /* 0x0000000000017941 */ /* 0x000fea0003800000 */
.L_x_55:
        /* <DEDUP_REMOVED lines=12> */
.L_x_58:
[----:B------:R-:W-:Y:S05]  /*3250*/  BSYNC B1 ;  /* 0x0000000000017941 */ /* 0x000fea0003800000 */
.L_x_57:
        /* <DEDUP_REMOVED lines=12> */
.L_x_60:
[----:B------:R-:W-:Y:S05]  /*3320*/  BSYNC B1 ;  /* 0x0000000000017941 */ /* 0x000fea0003800000 */
.L_x_59:
        /* <DEDUP_REMOVED lines=13> */
.L_x_62:
[----:B------:R-:W-:Y:S05]  /*3400*/  BSYNC B1 ;  /* 0x0000000000017941 */ /* 0x000fea0003800000 */
.L_x_61:
        /* <DEDUP_REMOVED lines=13> */
.L_x_64:
[----:B------:R-:W-:Y:S05]  /*34e0*/  BSYNC B1 ;  /* 0x0000000000017941 */ /* 0x000fea0003800000 */
.L_x_63:
        /* <DEDUP_REMOVED lines=12> */
.L_x_66:
[----:B------:R-:W-:Y:S05]  /*35b0*/  BSYNC B1 ;  /* 0x0000000000017941 */ /* 0x000fea0003800000 */
.L_x_65:
        /* <DEDUP_REMOVED lines=12> */
.L_x_68:
[----:B------:R-:W-:Y:S05]  /*3680*/  BSYNC B1 ;  /* 0x0000000000017941 */ /* 0x000fea0003800000 */
.L_x_67:
        /* <DEDUP_REMOVED lines=13> */
.L_x_70:
[----:B------:R-:W-:Y:S05]  /*3760*/  BSYNC B1 ;  /* 0x0000000000017941 */ /* 0x000fea0003800000 */
.L_x_69:
        /* <DEDUP_REMOVED lines=13> */
.L_x_72:
[----:B------:R-:W-:Y:S05]  /*3840*/  BSYNC B1 ;  /* 0x0000000000017941 */ /* 0x000fea0003800000 */
.L_x_71:
        /* <DEDUP_REMOVED lines=12> */
.L_x_74:
[----:B------:R-:W-:Y:S05]  /*3910*/  BSYNC B1 ;  /* 0x0000000000017941 */ /* 0x000fea0003800000 */
.L_x_73:
        /* <DEDUP_REMOVED lines=12> */
.L_x_76:
[----:B------:R-:W-:Y:S05]  /*39e0*/  BSYNC B1 ;  /* 0x0000000000017941 */ /* 0x000fea0003800000 */
.L_x_75:
        /* <DEDUP_REMOVED lines=13> */
.L_x_78:
[----:B------:R-:W-:Y:S05]  /*3ac0*/  BSYNC B1 ;  /* 0x0000000000017941 */ /* 0x000fea0003800000 */
.L_x_77:
        /* <DEDUP_REMOVED lines=13> */
.L_x_80:
[----:B------:R-:W-:Y:S05]  /*3ba0*/  BSYNC B1 ;  /* 0x0000000000017941 */ /* 0x000fea0003800000 */
.L_x_79:
        /* <DEDUP_REMOVED lines=12> */
.L_x_82:
[----:B------:R-:W-:Y:S05]  /*3c70*/  BSYNC B1 ;  /* 0x0000000000017941 */ /* 0x000fea0003800000 */
.L_x_81:
[----:B-----5:R-:W-:Y:S01]  /*3c80*/  LOP3.LUT R29, R29, 0xff, RZ, 0xc0, !PT ;  /* 0x000000ff1d1d7812 */ /* 0x020fe200078ec0ff */
[----:B------:R-:W-:Y:S01]  /*3c90*/  BSSY B1, `(.L_x_83) ;  /* 0x000000b000017945 */ /* 0x000fe20003800000 */
[----:B------:R-:W-:Y:S02]  /*3ca0*/  ISETP.LT.OR P1, PT, R27, 0x9, !P1 ;  /* 0x000000091b00780c */ /* 0x000fe40004f21670 */
[----:B------:R-:W-:-:S05]  /*3cb0*/  F2FP.F16.E5M2.UNPACK_B R29, R29 ;  /* 0x0000001dff1d723e */ /* 0x000fca00020004ff */
[----:B------:R-:W-:-:S05]  /*3cc0*/  HADD2.F32 R29, -RZ, R29.H0_H0 ;  /* 0x2000001dff1d7230 */ /* 0x000fca0000004100 */
[----:B------:R-:W-:-:S04]  /*3cd0*/  FMUL R30, R29, R12 ;  /* 0x0000000c1d1e7220 */ /* 0x000fc80000400000 */
[----:B------:R-:W-:Y:S01]  /*3ce0*/  FFMA R30, R23, R7, R30 ;  /* 0x00000007171e7223 */ /* 0x000fe2000000001e */
[----:B------:R-:W-:-:S04]  /*3cf0*/  PRMT R23, RZ, 0x7610, R23 ;  /* 0x00007610ff177816 */ /* 0x000fc80000000017 */
[----:B------:R-:W-:-:S05]  /*3d00*/  F2FP.SATFINITE.E5M2.F32.PACK_AB_MERGE_C R29, RZ, R30, RZ ;  /* 0x0000001eff1d723e */ /* 0x000fca00048060ff */
[----:B------:R0:W-:Y:S01]  /*3d10*/  @!P0 STG.E.U8 desc[UR18][R10.64+0x28], R29 ;  /* 0x0000281d0a008986 */ /* 0x0001e2000c101112 */
[----:B------:R-:W-:Y:S05]  /*3d20*/  @P1 BRA `(.L_x_84) ;  /* 0x0000000000041947 */ /* 0x000fea0003800000 */
[----:B------:R0:W5:Y:S02]  /*3d30*/  LDG.E.U8 R23, desc[UR18][R24.64+0x29] ;  /* 0x0000291218177981 */ /* 0x000164000c1e1100 */
.L_x_84:
[----:B------:R-:W-:Y:S05]  /*3d40*/  BSYNC B1 ;  /* 0x0000000000017941 */ /* 0x000fea0003800000 */
.L_x_83:
        /* <DEDUP_REMOVED lines=8> */
[----:B0-----:R-:W-:Y:S02]  /*3dd0*/  F2FP.SATFINITE.E5M2.F32.PACK_AB_MERGE_C R29, RZ, R23, RZ ;  /* 0x00000017ff1d723e */ /* 0x001fe400048060ff */
[----:B------:R-:W-:-:S03]  /*3de0*/  PRMT R23, RZ, 0x7610, R23 ;  /* 0x00007610ff177816 */ /* 0x000fc60000000017 */
[----:B------:R0:W-:Y:S01]  /*3df0*/  @!P1 STG.E.U8 desc[UR18][R10.64+0x29], R29 ;  /* 0x0000291d0a009986 */ /* 0x0001e2000c101112 */
[----:B------:R-:W-:Y:S05]  /*3e00*/  @P2 BRA `(.L_x_86) ;  /* 0x0000000000042947 */ /* 0x000fea0003800000 */
[----:B------:R0:W5:Y:S02]  /*3e10*/  LDG.E.U8 R23, desc[UR18][R14.64+0x30] ;  /* 0x000030120e177981 */ /* 0x000164000c1e1100 */
.L_x_86:
[----:B------:R-:W-:Y:S05]  /*3e20*/  BSYNC B1 ;  /* 0x0000000000017941 */ /* 0x000fea0003800000 */
.L_x_85:
[----:B-----5:R-:W-:Y:S01]  /*3e30*/  LOP3.LUT R23, R23, 0xff, RZ, 0xc0, !PT ;  /* 0x000000ff17177812 */ /* 0x020fe200078ec0ff */
[----:B------:R-:W-:Y:S01]  /*3e40*/  BSSY B1, `(.L_x_87) ;  /* 0x000000c000017945 */ /* 0x000fe20003800000 */
[----:B------:R-:W-:Y:S02]  /*3e50*/  ISETP.GE.AND P1, PT, R28, 0x32, PT ;  /* 0x000000321c00780c */ /* 0x000fe40003f26270 */
[----:B------:R-:W-:Y:S02]  /*3e60*/  F2FP.F16.E5M2.UNPACK_B R23, R23 ;  /* 0x00000017ff17723e */ /* 0x000fe400020004ff */
[----:B------:R-:W-:-:S03]  /*3e70*/  ISETP.LT.OR P3, PT, R27, 0x1, !P1 ;  /* 0x000000011b00780c */ /* 0x000fc60004f61670 */
        /* <DEDUP_REMOVED lines=8> */
.L_x_88:
[----:B------:R-:W-:Y:S05]  /*3f00*/  BSYNC B1 ;  /* 0x0000000000017941 */ /* 0x000fea0003800000 */
.L_x_87:
[----:B-----5:R-:W-:Y:S01]  /*3f10*/  LOP3.LUT R21, R21, 0xff, RZ, 0xc0, !PT ;  /* 0x000000ff15157812 */ /* 0x020fe200078ec0ff */
[----:B------:R-:W-:Y:S01]  /*3f20*/  BSSY B1, `(.L_x_89) ;  /* 0x000000b000017945 */ /* 0x000fe20003800000 */
[----:B------:R-:W-:Y:S02]  /*3f30*/  ISETP.LT.OR P0, PT, R27, 0x9, !P0 ;  /* 0x000000091b00780c */ /* 0x000fe40004701670 */
[----:B------:R-:W-:-:S05]  /*3f40*/  F2FP.F16.E5M2.UNPACK_B R21, R21 ;  /* 0x00000015ff15723e */ /* 0x000fca00020004ff */
        /* <DEDUP_REMOVED lines=8> */
.L_x_90:
[----:B------:R-:W-:Y:S05]  /*3fd0*/  BSYNC B1 ;  /* 0x0000000000017941 */ /* 0x000fea0003800000 */
.L_x_89:
        /* <DEDUP_REMOVED lines=12> */
.L_x_92:
[----:B------:R-:W-:Y:S05]  /*40a0*/  BSYNC B1 ;  /* 0x0000000000017941 */ /* 0x000fea0003800000 */
.L_x_91:
        /* <DEDUP_REMOVED lines=13> */
.L_x_94:
[----:B------:R-:W-:Y:S05]  /*4180*/  BSYNC B1 ;  /* 0x0000000000017941 */ /* 0x000fea0003800000 */
.L_x_93:
        /* <DEDUP_REMOVED lines=13> */
.L_x_96:
[----:B------:R-:W-:Y:S05]  /*4260*/  BSYNC B1 ;  /* 0x0000000000017941 */ /* 0x000fea0003800000 */
.L_x_95:
[----:B-----5:R-:W-:Y:S01]  /*4270*/  LOP3.LUT R17, R17, 0xff, RZ, 0xc0, !PT ;  /* 0x000000ff11117812 */ /* 0x020fe200078ec0ff */
[----:B------:R-:W-:Y:S01]  /*4280*/  BSSY B1, `(.L_x_97) ;  /* 0x000000b000017945 */ /* 0x000fe20003800000 */
[----:B------:R-:W-:Y:S02]  /*4290*/  ISETP.LT.OR P0, PT, R27, 0x9, !P0 ;  /* 0x000000091b00780c */ /* 0x000fe40004701670 */
[----:B------:R-:W-:Y:S02]  /*42a0*/  F2FP.F16.E5M2.UNPACK_B R17, R17 ;  /* 0x00000011ff11723e */ /* 0x000fe400020004ff */
[----:B0-2---:R-:W-:-:S03]  /*42b0*/  PRMT R14, RZ, 0x7610, R14 ;  /* 0x00007610ff0e7816 */ /* 0x005fc6000000000e */
[----:B------:R-:W-:-:S05]  /*42c0*/  HADD2.F32 R17, -RZ, R17.H0_H0 ;  /* 0x20000011ff117230 */ /* 0x000fca0000004100 */
[----:B------:R-:W-:-:S04]  /*42d0*/  FMUL R17, R17, R12 ;  /* 0x0000000c11117220 */ /* 0x000fc80000400000 */
[----:B------:R-:W-:-:S05]  /*42e0*/  FFMA R17, R18, R7, R17 ;  /* 0x0000000712117223 */ /* 0x000fca0000000011 */
[----:B------:R-:W-:-:S05]  /*42f0*/  F2FP.SATFINITE.E5M2.F32.PACK_AB_MERGE_C R17, RZ, R17, RZ ;  /* 0x00000011ff11723e */ /* 0x000fca00048060ff */
[----:B------:R0:W-:Y:S01]  /*4300*/  @!P3 STG.E.U8 desc[UR18][R8.64+0x39], R17 ;  /* 0x000039110800b986 */ /* 0x0001e2000c101112 */
[----:B------:R-:W-:Y:S05]  /*4310*/  @P0 BRA `(.L_x_98) ;  /* 0x0000000000040947 */ /* 0x000fea0003800000 */
[----:B------:R2:W5:Y:S02]  /*4320*/  LDG.E.U8 R14, desc[UR18][R24.64+0x38] ;  /* 0x00003812180e7981 */ /* 0x000564000c1e1100 */
.L_x_98:
[----:B------:R-:W-:Y:S05]  /*4330*/  BSYNC B1 ;  /* 0x0000000000017941 */ /* 0x000fea0003800000 */
.L_x_97:
[----:B-----5:R-:W-:Y:S01]  /*4340*/  LOP3.LUT R14, R14, 0xff, RZ, 0xc0, !PT ;  /* 0x000000ff0e0e7812 */ /* 0x020fe200078ec0ff */
[----:B------:R-:W-:Y:S01]  /*4350*/  BSSY B1, `(.L_x_99) ;  /* 0x000000b000017945 */ /* 0x000fe20003800000 */
[----:B------:R-:W-:Y:S02]  /*4360*/  ISETP.LT.OR P1, PT, R27, 0x9, !P1 ;  /* 0x000000091b00780c */ /* 0x000fe40004f21670 */
[----:B------:R-:W-:-:S05]  /*4370*/  F2FP.F16.E5M2.UNPACK_B R14, R14 ;  /* 0x0000000eff0e723e */ /* 0x000fca00020004ff */
[----:B01----:R-:W-:-:S05]  /*4380*/  HADD2.F32 R9, -RZ, R14.H0_H0 ;  /* 0x2000000eff097230 */ /* 0x003fca0000004100 */
[----:B------:R-:W-:-:S04]  /*4390*/  FMUL R8, R9, R12 ;  /* 0x0000000c09087220 */ /* 0x000fc80000400000 */
[----:B------:R-:W-:-:S05]  /*43a0*/  FFMA R8, R13, R7, R8 ;  /* 0x000000070d087223 */ /* 0x000fca0000000008 */
[----:B------:R-:W-:Y:S02]  /*43b0*/  F2FP.SATFINITE.E5M2.F32.PACK_AB_MERGE_C R9, RZ, R8, RZ ;  /* 0x00000008ff09723e */ /* 0x000fe400048060ff */
[----:B------:R-:W-:-:S03]  /*43c0*/  PRMT R8, RZ, 0x7610, R8 ;  /* 0x00007610ff087816 */ /* 0x000fc60000000008 */
[----:B------:R0:W-:Y:S01]  /*43d0*/  @!P0 STG.E.U8 desc[UR18][R10.64+0x38], R9 ;  /* 0x000038090a008986 */ /* 0x0001e2000c101112 */
[----:B------:R-:W-:Y:S05]  /*43e0*/  @P1 BRA `(.L_x_100) ;  /* 0x0000000000041947 */ /* 0x000fea0003800000 */
[----:B------:R1:W5:Y:S02]  /*43f0*/  LDG.E.U8 R8, desc[UR18][R24.64+0x39] ;  /* 0x0000391218087981 */ /* 0x000364000c1e1100 */
.L_x_100:
[----:B------:R-:W-:Y:S05]  /*4400*/  BSYNC B1 ;  /* 0x0000000000017941 */ /* 0x000fea0003800000 */
.L_x_99:
[----:B------:R-:W-:Y:S05]  /*4410*/  @P1 BRA `(.L_x_101) ;  /* 0x0000000800601947 */ /* 0x000fea0003800000 */
[----:B-----5:R-:W-:-:S04]  /*4420*/  LOP3.LUT R8, R8, 0xff, RZ, 0xc0, !PT ;  /* 0x000000ff08087812 */ /* 0x020fc800078ec0ff */
[----:B------:R-:W-:-:S05]  /*4430*/  F2FP.F16.E5M2.UNPACK_B R8, R8 ;  /* 0x00000008ff08723e */ /* 0x000fca00020004ff */
[----:B0-----:R-:W-:-:S05]  /*4440*/  HADD2.F32 R9, -RZ, R8.H0_H0 ;  /* 0x20000008ff097230 */ /* 0x001fca0000004100 */
[----:B------:R-:W-:-:S04]  /*4450*/  FMUL R9, R9, R12 ;  /* 0x0000000c09097220 */ /* 0x000fc80000400000 */
[----:B------:R-:W-:-:S05]  /*4460*/  FFMA R9, R16, R7, R9 ;  /* 0x0000000710097223 */ /* 0x000fca0000000009 */
[----:B------:R-:W-:-:S05]  /*4470*/  F2FP.SATFINITE.E5M2.F32.PACK_AB_MERGE_C R9, RZ, R9, RZ ;  /* 0x00000009ff09723e */ /* 0x000fca00048060ff */
[----:B------:R0:W-:Y:S01]  /*4480*/  STG.E.U8 desc[UR18][R10.64+0x39], R9 ;  /* 0x000039090a007986 */ /* 0x0001e2000c101112 */
[----:B------:R-:W-:Y:S05]  /*4490*/  BRA `(.L_x_101) ;  /* 0x0000000800407947 */ /* 0x000fea0003800000 */
.L_x_36:
[C---:B------:R-:W-:Y:S01]  /*44a0*/  ISETP.GE.AND P3, PT, R28.reuse, 0x1, PT ;  /* 0x000000011c00780c */ /* 0x040fe20003f66270 */
[-C--:B--2---:R-:W-:Y:S01]  /*44b0*/  FMUL R79, R79, R7.reuse ;  /* 0x000000074f4f7220 */ /* 0x084fe20000400000 */
[----:B------:R-:W-:Y:S01]  /*44c0*/  ISETP.GE.AND P0, PT, R28, 0x2, PT ;  /* 0x000000021c00780c */ /* 0x000fe20003f06270 */
[-C--:B------:R-:W-:Y:S01]  /*44d0*/  FMUL R80, R80, R7.reuse ;  /* 0x0000000750507220 */ /* 0x080fe20000400000 */
[----:B------:R-:W-:Y:S01]  /*44e0*/  ISETP.LT.OR P1, PT, R27, 0x1, !P3 ;  /* 0x000000011b00780c */ /* 0x000fe20005f21670 */
[-C--:B------:R-:W-:Y:S01]  /*44f0*/  FMUL R77, R77, R7.reuse ;  /* 0x000000074d4d7220 */ /* 0x080fe20000400000 */
[C---:B------:R-:W-:Y:S01]  /*4500*/  ISETP.LT.OR P2, PT, R27.reuse, 0x1, !P0 ;  /* 0x000000011b00780c */ /* 0x040fe20004741670 */
[-C--:B------:R-:W-:Y:S01]  /*4510*/  FMUL R78, R78, R7.reuse ;  /* 0x000000074e4e7220 */ /* 0x080fe20000400000 */
[----:B------:R-:W-:Y:S01]  /*4520*/  ISETP.LT.OR P3, PT, R27, 0x9, !P3 ;  /* 0x000000091b00780c */ /* 0x000fe20005f61670 */
[----:B------:R-:W-:Y:S01]  /*4530*/  FMUL R75, R75, R7 ;  /* 0x000000074b4b7220 */ /* 0x000fe20000400000 */
[----:B------:R-:W-:Y:S01]  /*4540*/  F2FP.SATFINITE.E5M2.F32.PACK_AB_MERGE_C R79, RZ, R79, RZ ;  /* 0x0000004fff4f723e */ /* 0x000fe200048060ff */
[-C--:B------:R-:W-:Y:S01]  /*4550*/  FMUL R76, R76, R7.reuse ;  /* 0x000000074c4c7220 */ /* 0x080fe20000400000 */
[----:B------:R-:W-:Y:S01]  /*4560*/  F2FP.SATFINITE.E5M2.F32.PACK_AB_MERGE_C R15, RZ, R80, RZ ;  /* 0x00000050ff0f723e */ /* 0x000fe200048060ff */
[----:B------:R-:W-:Y:S01]  /*4570*/  FMUL R73, R73, R7 ;  /* 0x0000000749497220 */ /* 0x000fe20000400000 */
[----:B------:R-:W-:Y:S01]  /*4580*/  F2FP.SATFINITE.E5M2.F32.PACK_AB_MERGE_C R77, RZ, R77, RZ ;  /* 0x0000004dff4d723e */ /* 0x000fe200048060ff */
[-C--:B------:R-:W-:Y:S01]  /*4590*/  FMUL R74, R74, R7.reuse ;  /* 0x000000074a4a7220 */ /* 0x080fe20000400000 */
[----:B------:R-:W-:Y:S01]  /*45a0*/  ISETP.LT.OR P0, PT, R27, 0x9, !P0 ;  /* 0x000000091b00780c */ /* 0x000fe20004701670 */
[----:B------:R-:W-:Y:S01]  /*45b0*/  @!P1 STG.E.U8 desc[UR18][R8.64], R79 ;  /* 0x0000004f08009986 */ /* 0x000fe2000c101112 */
[C---:B------:R-:W-:Y:S01]  /*45c0*/  ISETP.GE.AND P1, PT, R28.reuse, 0x9, PT ;  /* 0x000000091c00780c */ /* 0x040fe20003f26270 */
[----:B------:R-:W-:Y:S01]  /*45d0*/  FMUL R69, R69, R7 ;  /* 0x0000000745457220 */ /* 0x000fe20000400000 */
[----:B------:R-:W-:Y:S01]  /*45e0*/  F2FP.SATFINITE.E5M2.F32.PACK_AB_MERGE_C R75, RZ, R75, RZ ;  /* 0x0000004bff4b723e */ /* 0x000fe200048060ff */
[----:B------:R0:W-:Y:S01]  /*45f0*/  @!P2 STG.E.U8 desc[UR18][R8.64+0x1], R15 ;  /* 0x0000010f0800a986 */ /* 0x0001e2000c101112 */
[----:B------:R-:W-:Y:S01]  /*4600*/  ISETP.GE.AND P2, PT, R28, 0xa, PT ;  /* 0x0000000a1c00780c */ /* 0x000fe20003f46270 */
[-C--:B------:R-:W-:Y:S01]  /*4610*/  FMUL R70, R70, R7.reuse ;  /* 0x0000000746467220 */ /* 0x080fe20000400000 */
[----:B------:R-:W-:Y:S01]  /*4620*/  F2FP.SATFINITE.E5M2.F32.PACK_AB_MERGE_C R25, RZ, R76, RZ ;  /* 0x0000004cff19723e */ /* 0x000fe200048060ff */
[----:B------:R-:W-:Y:S01]  /*4630*/  @!P3 STG.E.U8 desc[UR18][R10.64], R77 ;  /* 0x0000004d0a00b986 */ /* 0x000fe2000c101112 */
[C---:B------:R-:W-:Y:S01]  /*4640*/  ISETP.LT.OR P3, PT, R27.reuse, 0x1, !P1 ;  /* 0x000000011b00780c */ /* 0x040fe20004f61670 */
[-C--:B------:R-:W-:Y:S01]  /*4650*/  FMUL R68, R68, R7.reuse ;  /* 0x0000000744447220 */ /* 0x080fe20000400000 */
[----:B------:R-:W-:Y:S01]  /*4660*/  ISETP.LT.OR P5, PT, R27, 0x1, !P2 ;  /* 0x000000011b00780c */ /* 0x000fe200057a1670 */
[-C--:B------:R-:W-:Y:S01]  /*4670*/  FMUL R67, R67, R7.reuse ;  /* 0x0000000743437220 */ /* 0x080fe20000400000 */
[----:B------:R-:W-:Y:S01]  /*4680*/  ISETP.LT.OR P1, PT, R27, 0x9, !P1 ;  /* 0x000000091b00780c */ /* 0x000fe20004f21670 */
[----:B------:R-:W-:Y:S01]  /*4690*/  FMUL R65, R65, R7 ;  /* 0x0000000741417220 */ /* 0x000fe20000400000 */
[----:B------:R-:W-:Y:S01]  /*46a0*/  F2FP.SATFINITE.E5M2.F32.PACK_AB_MERGE_C R73, RZ, R73, RZ ;  /* 0x00000049ff49723e */ /* 0x000fe200048060ff */
[-C--:B------:R-:W-:Y:S01]  /*46b0*/  FMUL R66, R66, R7.reuse ;  /* 0x0000000742427220 */ /* 0x080fe20000400000 */
[----:B0-----:R-:W-:Y:S01]  /*46c0*/  F2FP.SATFINITE.E5M2.F32.PACK_AB_MERGE_C R15, RZ, R78, RZ ;  /* 0x0000004eff0f723e */ /* 0x001fe200048060ff */
[-C--:B------:R-:W-:Y:S01]  /*46d0*/  FMUL R64, R64, R7.reuse ;  /* 0x0000000740407220 */ /* 0x080fe20000400000 */
[----:B------:R-:W-:Y:S01]  /*46e0*/  ISETP.LT.OR P2, PT, R27, 0x9, !P2 ;  /* 0x000000091b00780c */ /* 0x000fe20005741670 */
[-C--:B------:R-:W-:Y:S01]  /*46f0*/  FMUL R63, R63, R7.reuse ;  /* 0x000000073f3f7220 */ /* 0x080fe20000400000 */
[----:B------:R-:W-:Y:S01]  /*4700*/  F2FP.SATFINITE.E5M2.F32.PACK_AB_MERGE_C R29, RZ, R74, RZ ;  /* 0x0000004aff1d723e */ /* 0x000fe200048060ff */
[----:B------:R0:W-:Y:S01]  /*4710*/  @!P0 STG.E.U8 desc[UR18][R10.64+0x1], R15 ;  /* 0x0000010f0a008986 */ /* 0x0001e2000c101112 */
[C---:B------:R-:W-:Y:S01]  /*4720*/  ISETP.GE.AND P0, PT, R28.reuse, 0x11, PT ;  /* 0x000000111c00780c */ /* 0x040fe20003f06270 */
[----:B------:R-:W-:Y:S01]  /*4730*/  FMUL R61, R61, R7 ;  /* 0x000000073d3d7220 */ /* 0x000fe20000400000 */
[----:B------:R-:W-:Y:S01]  /*4740*/  F2FP.SATFINITE.E5M2.F32.PACK_AB_MERGE_C R69, RZ, R69, RZ ;  /* 0x00000045ff45723e */ /* 0x000fe200048060ff */
[----:B------:R-:W-:Y:S01]  /*4750*/  @!P3 STG.E.U8 desc[UR18][R8.64+0x8], R75 ;  /* 0x0000084b0800b986 */ /* 0x000fe2000c101112 */
[----:B------:R-:W-:Y:S01]  /*4760*/  ISETP.GE.AND P3, PT, R28, 0x12, PT ;  /* 0x000000121c00780c */ /* 0x000fe20003f66270 */
[----:B------:R-:W-:Y:S01]  /*4770*/  FMUL R62, R62, R7 ;  /* 0x000000073e3e7220 */ /* 0x000fe20000400000 */
[----:B------:R-:W-:Y:S01]  /*4780*/  F2FP.SATFINITE.E5M2.F32.PACK_AB_MERGE_C R67, RZ, R67, RZ ;  /* 0x00000043ff43723e */ /* 0x000fe200048060ff */
[----:B------:R1:W-:Y:S01]  /*4790*/  @!P5 STG.E.U8 desc[UR18][R8.64+0x9], R25 ;  /* 0x000009190800d986 */ /* 0x0003e2000c101112 */
[----:B------:R-:W-:Y:S01]  /*47a0*/  ISETP.LT.OR P5, PT, R27, 0x1, !P3 ;  /* 0x000000011b00780c */ /* 0x000fe20005fa1670 */
[-C--:B------:R-:W-:Y:S01]  /*47b0*/  FMUL R59, R59, R7.reuse ;  /* 0x000000073b3b7220 */ /* 0x080fe20000400000 */
[C---:B------:R-:W-:Y:S01]  /*47c0*/  ISETP.LT.OR P3, PT, R27.reuse, 0x9, !P3 ;  /* 0x000000091b00780c */ /* 0x040fe20005f61670 */
[----:B------:R-:W-:Y:S01]  /*47d0*/  @!P1 STG.E.U8 desc[UR18][R10.64+0x8], R73 ;  /* 0x000008490a009986 */ /* 0x000fe2000c101112 */
[----:B------:R-:W-:Y:S01]  /*47e0*/  ISETP.LT.OR P1, PT, R27, 0x1, !P0 ;  /* 0x000000011b00780c */ /* 0x000fe20004721670 */
[-C--:B------:R-:W-:Y:S01]  /*47f0*/  FMUL R60, R60, R7.reuse ;  /* 0x000000073c3c7220 */ /* 0x080fe20000400000 */
[----:B0-----:R-:W-:Y:S01]  /*4800*/  F2FP.SATFINITE.E5M2.F32.PACK_AB_MERGE_C R15, RZ, R70, RZ ;  /* 0x00000046ff0f723e */ /* 0x001fe200048060ff */
[----:B------:R-:W-:Y:S01]  /*4810*/  @!P2 STG.E.U8 desc[UR18][R10.64+0x9], R29 ;  /* 0x0000091d0a00a986 */ /* 0x000fe2000c101112 */
[----:B------:R-:W-:Y:S01]  /*4820*/  ISETP.GE.AND P2, PT, R28, 0x19, PT ;  /* 0x000000191c00780c */ /* 0x000fe20003f46270 */
[-C--:B------:R-:W-:Y:S01]  /*4830*/  FMUL R57, R57, R7.reuse ;  /* 0x0000000739397220 */ /* 0x080fe20000400000 */
[C---:B------:R-:W-:Y:S01]  /*4840*/  ISETP.LT.OR P0, PT, R27.reuse, 0x9, !P0 ;  /* 0x000000091b00780c */ /* 0x040fe20004701670 */
[-C--:B------:R-:W-:Y:S01]  /*4850*/  FMUL R58, R58, R7.reuse ;  /* 0x000000073a3a7220 */ /* 0x080fe20000400000 */
[----:B------:R-:W-:Y:S01]  /*4860*/  ISETP.LT.OR P6, PT, R27, 0x1, !P2 ;  /* 0x000000011b00780c */ /* 0x000fe200057c1670 */
[----:B------:R0:W-:Y:S01]  /*4870*/  @!P5 STG.E.U8 desc[UR18][R8.64+0x11], R15 ;  /* 0x0000110f0800d986 */ /* 0x0001e2000c101112 */
[----:B-1----:R-:W-:Y:S01]  /*4880*/  F2FP.SATFINITE.E5M2.F32.PACK_AB_MERGE_C R25, RZ, R68, RZ ;  /* 0x00000044ff19723e */ /* 0x002fe200048060ff */
[----:B------:R-:W-:Y:S01]  /*4890*/  FMUL R56, R56, R7 ;  /* 0x0000000738387220 */ /* 0x000fe20000400000 */
[----:B------:R-:W-:Y:S01]  /*48a0*/  F2FP.SATFINITE.E5M2.F32.PACK_AB_MERGE_C R65, RZ, R65, RZ ;  /* 0x00000041ff41723e */ /* 0x000fe200048060ff */
[----:B------:R-:W-:Y:S01]  /*48b0*/  @!P1 STG.E.U8 desc[UR18][R8.64+0x10], R69 ;  /* 0x0000104508009986 */ /* 0x000fe2000c101112 */
[----:B------:R-:W-:Y:S01]  /*48c0*/  ISETP.GE.AND P1, PT, R28, 0x1a, PT ;  /* 0x0000001a1c00780c */ /* 0x000fe20003f26270 */
[-C--:B------:R-:W-:Y:S01]  /*48d0*/  FMUL R23, R23, R7.reuse ;  /* 0x0000000717177220 */ /* 0x080fe20000400000 */
[C---:B------:R-:W-:Y:S01]  /*48e0*/  ISETP.LT.OR P2, PT, R27.reuse, 0x9, !P2 ;  /* 0x000000091b00780c */ /* 0x040fe20005741670 */
[----:B------:R1:W-:Y:S01]  /*48f0*/  @!P3 STG.E.U8 desc[UR18][R10.64+0x11], R25 ;  /* 0x000011190a00b986 */ /* 0x0003e2000c101112 */
[----:B------:R-:W-:Y:S01]  /*4900*/  ISETP.LT.OR P5, PT, R27, 0x1, !P1 ;  /* 0x000000011b00780c */ /* 0x000fe20004fa1670 */
[-C--:B------:R-:W-:Y:S01]  /*4910*/  FMUL R21, R21, R7.reuse ;  /* 0x0000000715157220 */ /* 0x080fe20000400000 */
[----:B------:R-:W-:Y:S01]  /*4920*/  ISETP.LT.OR P3, PT, R27, 0x9, !P1 ;  /* 0x000000091b00780c */ /* 0x000fe20004f61670 */
[----:B------:R-:W-:Y:S01]  /*4930*/  @!P0 STG.E.U8 desc[UR18][R10.64+0x10], R67 ;  /* 0x000010430a008986 */ /* 0x000fe2000c101112 */
[----:B0-----:R-:W-:Y:S01]  /*4940*/  F2FP.SATFINITE.E5M2.F32.PACK_AB_MERGE_C R15, RZ, R66, RZ ;  /* 0x00000042ff0f723e */ /* 0x001fe200048060ff */
[-C--:B------:R-:W-:Y:S01]  /*4950*/  FMUL R22, R22, R7.reuse ;  /* 0x0000000716167220 */ /* 0x080fe20000400000 */
[C---:B------:R-:W-:Y:S01]  /*4960*/  ISETP.GE.AND P0, PT, R28.reuse, 0x21, PT ;  /* 0x000000211c00780c */ /* 0x040fe20003f06270 */
[----:B------:R-:W-:Y:S01]  /*4970*/  @!P6 STG.E.U8 desc[UR18][R8.64+0x18], R65 ;  /* 0x000018410800e986 */ /* 0x000fe2000c101112 */
[----:B------:R-:W-:Y:S01]  /*4980*/  ISETP.GE.AND P1, PT, R28, 0x22, PT ;  /* 0x000000221c00780c */ /* 0x000fe20003f26270 */
[-C--:B------:R-:W-:Y:S01]  /*4990*/  FMUL R19, R19, R7.reuse ;  /* 0x0000000713137220 */ /* 0x080fe20000400000 */
[C---:B------:R-:W-:Y:S01]  /*49a0*/  ISETP.LT.OR P6, PT, R27.reuse, 0x1, !P0 ;  /* 0x000000011b00780c */ /* 0x040fe200047c1670 */
[-C--:B------:R-:W-:Y:S01]  /*49b0*/  FMUL R20, R20, R7.reuse ;  /* 0x0000000714147220 */ /* 0x080fe20000400000 */
[----:B-1----:R-:W-:Y:S01]  /*49c0*/  F2FP.SATFINITE.E5M2.F32.PACK_AB_MERGE_C R25, RZ, R64, RZ ;  /* 0x00000040ff19723e */ /* 0x002fe200048060ff */
[----:B------:R0:W-:Y:S01]  /*49d0*/  @!P5 STG.E.U8 desc[UR18][R8.64+0x19], R15 ;  /* 0x0000190f0800d986 */ /* 0x0001e2000c101112 */
[----:B------:R-:W-:Y:S01]  /*49e0*/  ISETP.LT.OR P5, PT, R27, 0x1, !P1 ;  /* 0x000000011b00780c */ /* 0x000fe20004fa1670 */
[----:B------:R-:W-:Y:S01]  /*49f0*/  FMUL R17, R17, R7 ;  /* 0x0000000711117220 */ /* 0x000fe20000400000 */
[----:B------:R-:W-:Y:S01]  /*4a00*/  F2FP.SATFINITE.E5M2.F32.PACK_AB_MERGE_C R63, RZ, R63, RZ ;  /* 0x0000003fff3f723e */ /* 0x000fe200048060ff */
[----:B------:R1:W-:Y:S01]  /*4a10*/  @!P3 STG.E.U8 desc[UR18][R10.64+0x19], R25 ;  /* 0x000019190a00b986 */ /* 0x0003e2000c101112 */
[----:B------:R-:W-:Y:S01]  /*4a20*/  F2FP.SATFINITE.E5M2.F32.PACK_AB_MERGE_C R61, RZ, R61, RZ ;  /* 0x0000003dff3d723e */ /* 0x000fe200048060ff */
[-C--:B------:R-:W-:Y:S01]  /*4a30*/  FMUL R18, R18, R7.reuse ;  /* 0x0000000712127220 */ /* 0x080fe20000400000 */
[----:B------:R-:W-:Y:S01]  /*4a40*/  F2FP.SATFINITE.E5M2.F32.PACK_AB_MERGE_C R29, RZ, R62, RZ ;  /* 0x0000003eff1d723e */ /* 0x000fe200048060ff */
[----:B------:R-:W-:Y:S01]  /*4a50*/  @!P2 STG.E.U8 desc[UR18][R10.64+0x18], R63 ;  /* 0x0000183f0a00a986 */ /* 0x000fe2000c101112 */
[----:B------:R-:W-:Y:S01]  /*4a60*/  ISETP.LT.OR P3, PT, R27, 0x9, !P1 ;  /* 0x000000091b00780c */ /* 0x000fe20004f61670 */
[-C--:B------:R-:W-:Y:S01]  /*4a70*/  FMUL R13, R13, R7.reuse ;  /* 0x000000070d0d7220 */ /* 0x080fe20000400000 */
[----:B------:R-:W-:Y:S01]  /*4a80*/  ISETP.GE.AND P2, PT, R28, 0x29, PT ;  /* 0x000000291c00780c */ /* 0x000fe20003f46270 */
[----:B------:R-:W-:Y:S01]  /*4a90*/  @!P6 STG.E.U8 desc[UR18][R8.64+0x20], R61 ;  /* 0x0000203d0800e986 */ /* 0x000fe2000c101112 */
[C---:B------:R-:W-:Y:S01]  /*4aa0*/  ISETP.LT.OR P0, PT, R27.reuse, 0x9, !P0 ;  /* 0x000000091b00780c */ /* 0x040fe20004701670 */
[----:B------:R-:W-:Y:S01]  /*4ab0*/  FMUL R16, R16, R7 ;  /* 0x0000000710107220 */ /* 0x000fe20000400000 */
[----:B------:R-:W-:Y:S01]  /*4ac0*/  ISETP.GE.AND P1, PT, R28, 0x2a, PT ;  /* 0x0000002a1c00780c */ /* 0x000fe20003f26270 */
[----:B------:R-:W-:Y:S01]  /*4ad0*/  @!P5 STG.E.U8 desc[UR18][R8.64+0x21], R29 ;  /* 0x0000211d0800d986 */ /* 0x000fe2000c101112 */
[----:B------:R-:W-:-:S02]  /*4ae0*/  ISETP.LT.OR P6, PT, R27, 0x1, !P2 ;  /* 0x000000011b00780c */ /* 0x000fc400057c1670 */
[C---:B------:R-:W-:Y:S02]  /*4af0*/  ISETP.LT.OR P5, PT, R27.reuse, 0x1, !P1 ;  /* 0x000000011b00780c */ /* 0x040fe40004fa1670 */
[----:B------:R-:W-:Y:S02]  /*4b00*/  F2FP.SATFINITE.E5M2.F32.PACK_AB_MERGE_C R59, RZ, R59, RZ ;  /* 0x0000003bff3b723e */ /* 0x000fe400048060ff */
[----:B0-----:R-:W-:Y:S02]  /*4b10*/  F2FP.SATFINITE.E5M2.F32.PACK_AB_MERGE_C R15, RZ, R60, RZ ;  /* 0x0000003cff0f723e */ /* 0x001fe400048060ff */
[----:B------:R-:W-:Y:S01]  /*4b20*/  F2FP.SATFINITE.E5M2.F32.PACK_AB_MERGE_C R57, RZ, R57, RZ ;  /* 0x00000039ff39723e */ /* 0x000fe200048060ff */
[----:B------:R-:W-:Y:S01]  /*4b30*/  @!P0 STG.E.U8 desc[UR18][R10.64+0x20], R59 ;  /* 0x0000203b0a008986 */ /* 0x000fe2000c101112 */
[----:B-1----:R-:W-:Y:S02]  /*4b40*/  F2FP.SATFINITE.E5M2.F32.PACK_AB_MERGE_C R25, RZ, R58, RZ ;  /* 0x0000003aff19723e */ /* 0x002fe400048060ff */
[C---:B------:R-:W-:Y:S01]  /*4b50*/  ISETP.LT.OR P1, PT, R27.reuse, 0x9, !P1 ;  /* 0x000000091b00780c */ /* 0x040fe20004f21670 */
[----:B------:R0:W-:Y:S01]  /*4b60*/  @!P3 STG.E.U8 desc[UR18][R10.64+0x21], R15 ;  /* 0x0000210f0a00b986 */ /* 0x0001e2000c101112 */
[----:B------:R-:W-:-:S02]  /*4b70*/  ISETP.LT.OR P2, PT, R27, 0x9, !P2 ;  /* 0x000000091b00780c */ /* 0x000fc40005741670 */
[C---:B------:R-:W-:Y:S01]  /*4b80*/  ISETP.GE.AND P3, PT, R28.reuse, 0x31, PT ;  /* 0x000000311c00780c */ /* 0x040fe20003f66270 */
[----:B------:R-:W-:Y:S01]  /*4b90*/  @!P6 STG.E.U8 desc[UR18][R8.64+0x28], R57 ;  /* 0x000028390800e986 */ /* 0x000fe2000c101112 */
[----:B------:R-:W-:Y:S02]  /*4ba0*/  ISETP.GE.AND P0, PT, R28, 0x32, PT ;  /* 0x000000321c00780c */ /* 0x000fe40003f06270 */
[----:B------:R-:W-:Y:S01]  /*4bb0*/  F2FP.SATFINITE.E5M2.F32.PACK_AB_MERGE_C R23, RZ, R23, RZ ;  /* 0x00000017ff17723e */ /* 0x000fe200048060ff */
[----:B------:R1:W-:Y:S01]  /*4bc0*/  @!P5 STG.E.U8 desc[UR18][R8.64+0x29], R25 ;  /* 0x000029190800d986 */ /* 0x0003e2000c101112 */
[C---:B------:R-:W-:Y:S02]  /*4bd0*/  ISETP.LT.OR P5, PT, R27.reuse, 0x1, !P3 ;  /* 0x000000011b00780c */ /* 0x040fe40005fa1670 */
[----:B------:R-:W-:Y:S02]  /*4be0*/  ISETP.LT.OR P6, PT, R27, 0x1, !P0 ;  /* 0x000000011b00780c */ /* 0x000fe400047c1670 */
[----:B0-----:R-:W-:Y:S01]  /*4bf0*/  F2FP.SATFINITE.E5M2.F32.PACK_AB_MERGE_C R15, RZ, R56, RZ ;  /* 0x00000038ff0f723e */ /* 0x001fe200048060ff */
[----:B------:R-:W-:Y:S01]  /*4c00*/  @!P2 STG.E.U8 desc[UR18][R10.64+0x28], R23 ;  /* 0x000028170a00a986 */ /* 0x000fe2000c101112 */
[----:B------:R-:W-:-:S02]  /*4c10*/  F2FP.SATFINITE.E5M2.F32.PACK_AB_MERGE_C R21, RZ, R21, RZ ;  /* 0x00000015ff15723e */ /* 0x000fc400048060ff */
[C---:B------:R-:W-:Y:S01]  /*4c20*/  ISETP.GE.AND P2, PT, R28.reuse, 0x3a, PT ;  /* 0x0000003a1c00780c */ /* 0x040fe20003f46270 */
[----:B------:R0:W-:Y:S01]  /*4c30*/  @!P1 STG.E.U8 desc[UR18][R10.64+0x29], R15 ;  /* 0x0000290f0a009986 */ /* 0x0001e2000c101112 */
[C---:B------:R-:W-:Y:S02]  /*4c40*/  ISETP.LT.OR P1, PT, R27.reuse, 0x9, !P3 ;  /* 0x000000091b00780c */ /* 0x040fe40005f21670 */
[----:B-1----:R-:W-:Y:S01]  /*4c50*/  F2FP.SATFINITE.E5M2.F32.PACK_AB_MERGE_C R25, RZ, R22, RZ ;  /* 0x00000016ff19723e */ /* 0x002fe200048060ff */
[----:B------:R1:W-:Y:S01]  /*4c60*/  @!P5 STG.E.U8 desc[UR18][R8.64+0x30], R21 ;  /* 0x000030150800d986 */ /* 0x0003e2000c101112 */
[----:B------:R-:W-:Y:S02]  /*4c70*/  ISETP.GE.AND P3, PT, R28, 0x39, PT ;  /* 0x000000391c00780c */ /* 0x000fe40003f66270 */
[C---:B------:R-:W-:Y:S01]  /*4c80*/  ISETP.LT.OR P0, PT, R27.reuse, 0x9, !P0 ;  /* 0x000000091b00780c */ /* 0x040fe20004701670 */
[----:B------:R2:W-:Y:S01]  /*4c90*/  @!P6 STG.E.U8 desc[UR18][R8.64+0x31], R25 ;  /* 0x000031190800e986 */ /* 0x0005e2000c101112 */
[----:B------:R-:W-:-:S02]  /*4ca0*/  ISETP.LT.OR P5, PT, R27, 0x1, !P3 ;  /* 0x000000011b00780c */ /* 0x000fc40005fa1670 */
[C---:B------:R-:W-:Y:S02]  /*4cb0*/  ISETP.LT.OR P6, PT, R27.reuse, 0x1, !P2 ;  /* 0x000000011b00780c */ /* 0x040fe400057c1670 */
[C---:B------:R-:W-:Y:S02]  /*4cc0*/  ISETP.LT.OR P3, PT, R27.reuse, 0x9, !P3 ;  /* 0x000000091b00780c */ /* 0x040fe40005f61670 */
[----:B------:R-:W-:Y:S02]  /*4cd0*/  ISETP.LT.OR P2, PT, R27, 0x9, !P2 ;  /* 0x000000091b00780c */ /* 0x000fe40005741670 */
[----:B------:R-:W-:Y:S02]  /*4ce0*/  F2FP.SATFINITE.E5M2.F32.PACK_AB_MERGE_C R19, RZ, R19, RZ ;  /* 0x00000013ff13723e */ /* 0x000fe400048060ff */
[----:B0-----:R-:W-:Y:S02]  /*4cf0*/  F2FP.SATFINITE.E5M2.F32.PACK_AB_MERGE_C R15, RZ, R20, RZ ;  /* 0x00000014ff0f723e */ /* 0x001fe400048060ff */
[----:B------:R-:W-:Y:S01]  /*4d00*/  F2FP.SATFINITE.E5M2.F32.PACK_AB_MERGE_C R17, RZ, R17, RZ ;  /* 0x00000011ff11723e */ /* 0x000fe200048060ff */
[----:B------:R2:W-:Y:S01]  /*4d10*/  @!P1 STG.E.U8 desc[UR18][R10.64+0x30], R19 ;  /* 0x000030130a009986 */ /* 0x0005e2000c101112 */
[----:B-1----:R-:W-:-:S02]  /*4d20*/  F2FP.SATFINITE.E5M2.F32.PACK_AB_MERGE_C R21, RZ, R18, RZ ;  /* 0x00000012ff15723e */ /* 0x002fc400048060ff */
[----:B------:R-:W-:Y:S01]  /*4d30*/  F2FP.SATFINITE.E5M2.F32.PACK_AB_MERGE_C R13, RZ, R13, RZ ;  /* 0x0000000dff0d723e */ /* 0x000fe200048060ff */
[----:B------:R2:W-:Y:S01]  /*4d40*/  @!P0 STG.E.U8 desc[UR18][R10.64+0x31], R15 ;  /* 0x0000310f0a008986 */ /* 0x0005e2000c101112 */
[----:B------:R-:W-:-:S03]  /*4d50*/  F2FP.SATFINITE.E5M2.F32.PACK_AB_MERGE_C R23, RZ, R16, RZ ;  /* 0x00000010ff17723e */ /* 0x000fc600048060ff */
[----:B------:R2:W-:Y:S04]  /*4d60*/  @!P5 STG.E.U8 desc[UR18][R8.64+0x38], R17 ;  /* 0x000038110800d986 */ /* 0x0005e8000c101112 */
[----:B------:R2:W-:Y:S04]  /*4d70*/  @!P6 STG.E.U8 desc[UR18][R8.64+0x39], R21 ;  /* 0x000039150800e986 */ /* 0x0005e8000c101112 */
[----:B------:R2:W-:Y:S04]  /*4d80*/  @!P3 STG.E.U8 desc[UR18][R10.64+0x38], R13 ;  /* 0x0000380d0a00b986 */ /* 0x0005e8000c101112 */
[----:B------:R2:W-:Y:S02]  /*4d90*/  @!P2 STG.E.U8 desc[UR18][R10.64+0x39], R23 ;  /* 0x000039170a00a986 */ /* 0x0005e4000c101112 */
.L_x_101:
[----:B------:R-:W-:Y:S05]  /*4da0*/  BSYNC B0 ;  /* 0x0000000000007941 */ /* 0x000fea0003800000 */
.L_x_35:
[----:B------:R-:W-:Y:S01]  /*4db0*/  ULDC UR6, c[0x0][0xc] ;  /* 0x0000030000067ab9 */ /* 0x000fe20000000800 */
[----:B------:R-:W-:Y:S01]  /*4dc0*/  ULDC UR7, c[0x0][0x10] ;  /* 0x0000040000077ab9 */ /* 0x000fe20000000800 */
[----:B0-2---:R-:W0:Y:S01]  /*4dd0*/  LDC R9, c[0x0][0x14] ;  /* 0x00000500ff097b82 */ /* 0x005e220000000800 */
[----:B------:R-:W-:Y:S01]  /*4de0*/  UIMAD.WIDE.U32 UR6, UR6, UR7, URZ ;  /* 0x00000007060672a5 */ /* 0x000fe2000f8e003f */
[----:B-----5:R-:W-:Y:S01]  /*4df0*/  PRMT R8, RZ, 0x7610, R8 ;  /* 0x00007610ff087816 */ /* 0x020fe20000000008 */
[----:B------:R-:W-:Y:S02]  /*4e00*/  IMAD.MOV.U32 R72, RZ, RZ, -0x1 ;  /* 0xffffffffff487424 */ /* 0x000fe400078e00ff */
[----:B------:R-:W-:Y:S02]  /*4e10*/  IMAD.MOV.U32 R14, RZ, RZ, -0x1 ;  /* 0xffffffffff0e7424 */ /* 0x000fe400078e00ff */
[----:B0-----:R-:W-:-:S04]  /*4e20*/  IMAD.WIDE.U32 R4, R9, UR6, R4 ;  /* 0x0000000609047c25 */ /* 0x001fc8000f8e0004 */
[----:B------:R-:W-:Y:S01]  /*4e30*/  IMAD R9, R9, UR7, RZ ;  /* 0x0000000709097c24 */ /* 0x000fe2000f8e02ff */
[----:B------:R-:W-:Y:S02]  /*4e40*/  ULDC.64 UR6, c[0x0][0x650] ;  /* 0x0001940000067ab9 */ /* 0x000fe40000000a00 */
[----:B------:R-:W-:Y:S01]  /*4e50*/  ISETP.GE.U32.AND P0, PT, R4, UR6, PT ;  /* 0x0000000604007c0c */ /* 0x000fe2000bf06070 */
[----:B------:R-:W-:-:S05]  /*4e60*/  IMAD.IADD R5, R5, 0x1, R9 ;  /* 0x0000000105057824 */ /* 0x000fca00078e0209 */
[----:B------:R-:W-:-:S13]  /*4e70*/  ISETP.GE.U32.AND.EX P0, PT, R5, UR7, PT, P0 ;  /* 0x0000000705007c0c */ /* 0x000fda000bf06100 */
[----:B------:R-:W-:Y:S05]  /*4e80*/  @P0 BRA `(.L_x_102) ;  /* 0x0000000400640947 */ /* 0x000fea0003800000 */
[----:B------:R-:W0:Y:S01]  /*4e90*/  S2R R22, SR_CTAID.X ;  /* 0x0000000000167919 */ /* 0x000e220000002500 */
[----:B------:R-:W2:Y:S01]  /*4ea0*/  LDC.64 R16, c[0x0][0x628] ;  /* 0x00018a00ff107b82 */ /* 0x000ea20000000a00 */
[----:B------:R-:W-:Y:S01]  /*4eb0*/  ULDC UR6, c[0x0][0x150] ;  /* 0x0000540000067ab9 */ /* 0x000fe20000000800 */
[----:B------:R-:W-:Y:S01]  /*4ec0*/  IMAD.MOV.U32 R14, RZ, RZ, R4 ;  /* 0x000000ffff0e7224 */ /* 0x000fe200078e0004 */
[----:B-1-34-:R-:W1:Y:S01]  /*4ed0*/  S2R R24, SR_CTAID.Y ;  /* 0x0000000000187919 */ /* 0x01ae620000002600 */
[----:B------:R-:W-:-:S04]  /*4ee0*/  IMAD.MOV.U32 R15, RZ, RZ, R5 ;  /* 0x000000ffff0f7224 */ /* 0x000fc800078e0005 */
[----:B------:R-:W3:Y:S08]  /*4ef0*/  LDC R25, c[0x0][0x144] ;  /* 0x00005100ff197b82 */ /* 0x000ef00000000800 */
[----:B------:R-:W4:Y:S08]  /*4f00*/  LDC R18, c[0x0][0x630] ;  /* 0x00018c00ff127b82 */ /* 0x000f300000000800 */
[----:B------:R-:W1:Y:S01]  /*4f10*/  LDC.64 R20, c[0x0][0x620] ;  /* 0x00018800ff147b82 */ /* 0x000e620000000a00 */
[----:B--2---:R-:W-:-:S04]  /*4f20*/  ISETP.NE.U32.AND P0, PT, R16, RZ, PT ;  /* 0x000000ff1000720c */ /* 0x004fc80003f05070 */
[----:B------:R-:W-:Y:S02]  /*4f30*/  ISETP.NE.AND.EX P0, PT, R17, RZ, PT, P0 ;  /* 0x000000ff1100720c */ /* 0x000fe40003f05300 */
[----:B0-----:R-:W-:-:S05]  /*4f40*/  I2FP.F32.U32 R8, R22 ;  /* 0x0000001600087245 */ /* 0x001fca0000201000 */
[----:B------:R-:W-:-:S04]  /*4f50*/  FMUL R8, R8, UR6 ;  /* 0x0000000608087c20 */ /* 0x000fc80008400000 */
[----:B------:R0:W2:Y:S02]  /*4f60*/  F2I.U32.TRUNC.NTZ R23, R8 ;  /* 0x0000000800177305 */ /* 0x0000a4000020f000 */
[----:B---34-:R-:W-:Y:S05]  /*4f70*/  @!P0 BRA `(.L_x_103) ;  /* 0x0000000000288947 */ /* 0x018fea0003800000 */
[----:B------:R-:W3:Y:S02]  /*4f80*/  LDC R9, c[0x0][0x634] ;  /* 0x00018d00ff097b82 */ /* 0x000ee40000000800 */
[----:B---3--:R-:W-:-:S05]  /*4f90*/  IADD3 R13, P0, R4, R9, RZ ;  /* 0x00000009040d7210 */ /* 0x008fca0007f1e0ff */
[----:B------:R-:W-:-:S04]  /*4fa0*/  IMAD.X R19, RZ, RZ, R5, P0 ;  /* 0x000000ffff137224 */ /* 0x000fc800000e0605 */
[----:B0-----:R-:W-:-:S04]  /*4fb0*/  IMAD.WIDE.U32 R8, R19, R16, RZ ;  /* 0x0000001013087225 */ /* 0x001fc800078e00ff */
[----:B------:R-:W-:-:S04]  /*4fc0*/  IMAD.WIDE.U32 R10, P0, R13, R17, R8 ;  /* 0x000000110d0a7225 */ /* 0x000fc80007800008 */
[----:B------:R-:W-:-:S04]  /*4fd0*/  IMAD.WIDE.U32 R8, R13, R16, RZ ;  /* 0x000000100d087225 */ /* 0x000fc800078e00ff */
[----:B------:R-:W-:Y:S01]  /*4fe0*/  IMAD.X R15, RZ, RZ, RZ, P0 ;  /* 0x000000ffff0f7224 */ /* 0x000fe200000e06ff */
[----:B------:R-:W-:Y:S01]  /*4ff0*/  IADD3 RZ, P0, R9, R10, RZ ;  /* 0x0000000a09ff7210 */ /* 0x000fe20007f1e0ff */
[----:B------:R-:W-:-:S04]  /*5000*/  IMAD.MOV.U32 R14, RZ, RZ, R11 ;  /* 0x000000ffff0e7224 */ /* 0x000fc800078e000b */
[----:B------:R-:W-:-:S08]  /*5010*/  IMAD.WIDE.U32.X R14, R19, R17, R14, P0 ;  /* 0x00000011130e7225 */ /* 0x000fd000000e040e */
.L_x_103:
[----:B------:R-:W3:Y:S01]  /*5020*/  LDC.64 R30, c[0x0][0x640] ;  /* 0x00019000ff1e7b82 */ /* 0x000ee20000000a00 */
[-C--:B------:R-:W-:Y:S01]  /*5030*/  SHF.R.U64 R19, R14, R18.reuse, R15 ;  /* 0x000000120e137219 */ /* 0x080fe2000000120f */
[----:B--2---:R-:W-:Y:S01]  /*5040*/  IMAD.MOV R23, RZ, RZ, -R23 ;  /* 0x000000ffff177224 */ /* 0x004fe200078e0a17 */
[----:B0-----:R-:W-:Y:S01]  /*5050*/  SHF.R.U32.HI R8, RZ, R18, R15 ;  /* 0x00000012ff087219 */ /* 0x001fe2000001160f */
[----:B------:R-:W-:Y:S01]  /*5060*/  ULDC UR6, c[0x0][0x154] ;  /* 0x0000550000067ab9 */ /* 0x000fe20000000800 */
[----:B------:R-:W-:Y:S01]  /*5070*/  IADD3 R11, P0, RZ, -R19, RZ ;  /* 0x80000013ff0b7210 */ /* 0x000fe20007f1e0ff */
[----:B------:R-:W-:Y:S02]  /*5080*/  IMAD R25, R25, R23, R22 ;  /* 0x0000001719197224 */ /* 0x000fe400078e0216 */
[----:B------:R-:W0:Y:S01]  /*5090*/  LDC R14, c[0x0][0x618] ;  /* 0x00018600ff0e7b82 */ /* 0x000e220000000800 */
[----:B------:R-:W-:Y:S02]  /*50a0*/  IMAD.MOV.U32 R13, RZ, RZ, 0x1 ;  /* 0x00000001ff0d7424 */ /* 0x000fe400078e00ff */
[----:B------:R-:W-:-:S04]  /*50b0*/  IMAD.X R9, RZ, RZ, ~R8, P0 ;  /* 0x000000ffff097224 */ /* 0x000fc800000e0e08 */
[-C--:B-1----:R-:W-:Y:S01]  /*50c0*/  IMAD R10, R9, R20.reuse, RZ ;  /* 0x00000014090a7224 */ /* 0x082fe200078e02ff */
[----:B------:R-:W1:Y:S01]  /*50d0*/  LDC R26, c[0x0][0x608] ;  /* 0x00018200ff1a7b82 */ /* 0x000e620000000800 */
[----:B------:R-:W-:-:S04]  /*50e0*/  IMAD.WIDE.U32 R8, R11, R20, R4 ;  /* 0x000000140b087225 */ /* 0x000fc800078e0004 */
[----:B------:R-:W-:Y:S01]  /*50f0*/  IMAD R11, R11, R21, R10 ;  /* 0x000000150b0b7224 */ /* 0x000fe200078e020a */
[----:B------:R-:W-:Y:S02]  /*5100*/  I2FP.F32.U32 R10, R24 ;  /* 0x00000018000a7245 */ /* 0x000fe40000201000 */
[----:B------:R-:W2:Y:S01]  /*5110*/  LDC R28, c[0x0][0x658] ;  /* 0x00019600ff1c7b82 */ /* 0x000ea20000000800 */
[----:B------:R-:W-:Y:S01]  /*5120*/  IMAD.IADD R9, R9, 0x1, R11 ;  /* 0x0000000109097824 */ /* 0x000fe200078e020b */
[----:B---3--:R-:W-:Y:S01]  /*5130*/  ISETP.NE.U32.AND P0, PT, R30, RZ, PT ;  /* 0x000000ff1e00720c */ /* 0x008fe20003f05070 */
[----:B------:R-:W-:Y:S01]  /*5140*/  FMUL R10, R10, UR6 ;  /* 0x000000060a0a7c20 */ /* 0x000fe20008400000 */
[----:B------:R-:W-:Y:S02]  /*5150*/  IMAD.MOV.U32 R11, RZ, RZ, -0x1 ;  /* 0xffffffffff0b7424 */ /* 0x000fe400078e00ff */
[----:B------:R-:W-:Y:S01]  /*5160*/  ISETP.NE.AND.EX P0, PT, R31, RZ, PT, P0 ;  /* 0x000000ff1f00720c */ /* 0x000fe20003f05300 */
[----:B------:R3:W4:Y:S01]  /*5170*/  F2I.U32.TRUNC.NTZ R21, R10 ;  /* 0x0000000a00157305 */ /* 0x000722000020f000 */
[----:B------:R-:W3:Y:S01]  /*5180*/  LDC R23, c[0x0][0x148] ;  /* 0x00005200ff177b82 */ /* 0x000ee20000000800 */
[----:B0-----:R-:W-:-:S02]  /*5190*/  SHF.R.U64 R18, R8, R14, R9 ;  /* 0x0000000e08127219 */ /* 0x001fc40000001209 */
[----:B------:R-:W-:-:S05]  /*51a0*/  SHF.R.U32.HI R9, RZ, R14, R9 ;  /* 0x0000000eff097219 */ /* 0x000fca0000011609 */
[----:B------:R-:W0:Y:S01]  /*51b0*/  LDC R22, c[0x0][0x600] ;  /* 0x00018000ff167b82 */ /* 0x000e220000000800 */
[-CC-:B-1----:R-:W-:Y:S02]  /*51c0*/  SHF.R.U64 R16, R18, R26.reuse, R9.reuse ;  /* 0x0000001a12107219 */ /* 0x182fe40000001209 */
[----:B------:R-:W-:-:S05]  /*51d0*/  SHF.R.U32.HI R9, RZ, R26, R9 ;  /* 0x0000001aff097219 */ /* 0x000fca0000011609 */
[----:B------:R-:W1:Y:S01]  /*51e0*/  LDC R29, c[0x0][0x648] ;  /* 0x00019200ff1d7b82 */ /* 0x000e620000000800 */
[-CC-:B--2---:R-:W-:Y:S02]  /*51f0*/  SHF.R.U64 R20, R16, R28.reuse, R9.reuse ;  /* 0x0000001c10147219 */ /* 0x184fe40000001209 */
[-C--:B------:R-:W-:Y:S02]  /*5200*/  SHF.L.U32 R11, R11, R28.reuse, RZ ;  /* 0x0000001c0b0b7219 */ /* 0x080fe400000006ff */
[-C--:B------:R-:W-:Y:S01]  /*5210*/  SHF.R.U32.HI R9, RZ, R28.reuse, R9 ;  /* 0x0000001cff097219 */ /* 0x080fe20000011609 */
[----:B------:R-:W-:Y:S01]  /*5220*/  IMAD.MOV.U32 R8, RZ, RZ, R20 ;  /* 0x000000ffff087224 */ /* 0x000fe200078e0014 */
[----:B------:R-:W-:Y:S01]  /*5230*/  SHF.L.U32 R26, R13, R28, RZ ;  /* 0x0000001c0d1a7219 */ /* 0x000fe200000006ff */
[----:B------:R-:W2:Y:S01]  /*5240*/  LDC R32, c[0x0][0x638] ;  /* 0x00018e00ff207b82 */ /* 0x000ea20000000800 */
[----:B------:R-:W-:-:S07]  /*5250*/  LOP3.LUT R27, RZ, R11, RZ, 0x33, !PT ;  /* 0x0000000bff1b7212 */ /* 0x000fce00078e33ff */
[----:B------:R-:W0:Y:S01]  /*5260*/  LDC R33, c[0x0][0x610] ;  /* 0x00018400ff217b82 */ /* 0x000e220000000800 */
[----:B----4-:R-:W-:Y:S05]  /*5270*/  @!P0 BRA `(.L_x_104) ;  /* 0x0000000000288947 */ /* 0x010fea0003800000 */
[----:B------:R-:W4:Y:S02]  /*5280*/  LDC R13, c[0x0][0x64c] ;  /* 0x00019300ff0d7b82 */ /* 0x000f240000000800 */
[----:B----4-:R-:W-:-:S05]  /*5290*/  IADD3 R13, P0, R20, R13, RZ ;  /* 0x0000000d140d7210 */ /* 0x010fca0007f1e0ff */
[----:B------:R-:W-:-:S04]  /*52a0*/  IMAD.X R17, RZ, RZ, R9, P0 ;  /* 0x000000ffff117224 */ /* 0x000fc800000e0609 */
[----:B------:R-:W-:-:S04]  /*52b0*/  IMAD.WIDE.U32 R8, R17, R30, RZ ;  /* 0x0000001e11087225 */ /* 0x000fc800078e00ff */
[----:B---3--:R-:W-:-:S04]  /*52c0*/  IMAD.WIDE.U32 R10, P0, R13, R31, R8 ;  /* 0x0000001f0d0a7225 */ /* 0x008fc80007800008 */
[----:B------:R-:W-:-:S04]  /*52d0*/  IMAD.WIDE.U32 R8, R13, R30, RZ ;  /* 0x0000001e0d087225 */ /* 0x000fc800078e00ff */
[----:B------:R-:W-:Y:S01]  /*52e0*/  IMAD.X R15, RZ, RZ, RZ, P0 ;  /* 0x000000ffff0f7224 */ /* 0x000fe200000e06ff */
[----:B------:R-:W-:Y:S01]  /*52f0*/  IADD3 RZ, P0, R9, R10, RZ ;  /* 0x0000000a09ff7210 */ /* 0x000fe20007f1e0ff */
[----:B------:R-:W-:-:S04]  /*5300*/  IMAD.MOV.U32 R14, RZ, RZ, R11 ;  /* 0x000000ffff0e7224 */ /* 0x000fc800078e000b */
[----:B------:R-:W-:-:S08]  /*5310*/  IMAD.WIDE.U32.X R8, R17, R31, R14, P0 ;  /* 0x0000001f11087225 */ /* 0x000fd000000e040e */
.L_x_104:
[----:B-1----:R-:W-:Y:S01]  /*5320*/  SHF.R.U64 R8, R8, R29, R9 ;  /* 0x0000001d08087219 */ /* 0x002fe20000001209 */
[----:B0-----:R-:W-:Y:S01]  /*5330*/  VIADD R13, R22, 0xffffffff ;  /* 0xffffffff160d7836 */ /* 0x001fe20000000000 */
[----:B------:R-:W-:Y:S01]  /*5340*/  LOP3.LUT R11, R16, R27, RZ, 0xc0, !PT ;  /* 0x0000001b100b7212 */ /* 0x000fe200078ec0ff */
[----:B------:R-:W-:Y:S02]  /*5350*/  IMAD.MOV R21, RZ, RZ, -R21 ;  /* 0x000000ffff157224 */ /* 0x000fe400078e0a15 */
[----:B------:R-:W-:Y:S02]  /*5360*/  IMAD.MOV R9, RZ, RZ, -R8 ;  /* 0x000000ffff097224 */ /* 0x000fe400078e0a08 */
[----:B------:R-:W-:Y:S01]  /*5370*/  IMAD R26, R26, R8, R11 ;  /* 0x000000081a1a7224 */ /* 0x000fe200078e020b */
[----:B------:R-:W-:Y:S01]  /*5380*/  LOP3.LUT R11, R18, R13, RZ, 0xc0, !PT ;  /* 0x0000000d120b7212 */ /* 0x000fe200078ec0ff */
[----:B---3--:R-:W-:Y:S02]  /*5390*/  @P4 IMAD R25, R23, R21, R24 ;  /* 0x0000001517194224 */ /* 0x008fe400078e0218 */
[----:B--2---:R-:W-:-:S02]  /*53a0*/  IMAD R8, R9, R32, R20 ;  /* 0x0000002009087224 */ /* 0x004fc400078e0214 */
[----:B------:R-:W-:Y:S02]  /*53b0*/  IMAD R26, R26, R33, R25 ;  /* 0x000000211a1a7224 */ /* 0x000fe400078e0219 */
[----:B------:R-:W-:Y:S02]  /*53c0*/  IMAD R9, R8, R22, R11 ;  /* 0x0000001608097224 */ /* 0x000fe400078e020b */
[----:B------:R-:W-:Y:S02]  /*53d0*/  IMAD.MOV.U32 R10, RZ, RZ, 0x1 ;  /* 0x00000001ff0a7424 */ /* 0x000fe400078e00ff */
[----:B------:R-:W-:Y:S01]  /*53e0*/  IMAD.MOV.U32 R14, RZ, RZ, R19 ;  /* 0x000000ffff0e7224 */ /* 0x000fe200078e0013 */
[----:B------:R-:W-:Y:S02]  /*53f0*/  SEL R72, R9, R26, !P4 ;  /* 0x0000001a09487207 */ /* 0x000fe40006000000 */
[----:B------:R-:W-:Y:S02]  /*5400*/  PRMT R8, R10, 0x7610, R8 ;  /* 0x000076100a087816 */ /* 0x000fe40000000008 */
[----:B------:R-:W-:-:S07]  /*5410*/  SEL R26, R26, R9, !P4 ;  /* 0x000000091a1a7207 */ /* 0x000fce0006000000 */
.L_x_102:
[----:B------:R-:W-:Y:S01]  /*5420*/  UIADD3 UR5, UR9, UR5, URZ ;  /* 0x0000000509057290 */ /* 0x000fe2000fffe03f */
[----:B------:R-:W-:Y:S01]  /*5430*/  LOP3.LUT P0, RZ, R8, 0xff, RZ, 0xc0, !PT ;  /* 0x000000ff08ff7812 */ /* 0x000fe2000780c0ff */
[----:B------:R-:W-:Y:S02]  /*5440*/  IMAD.MOV.U32 R71, RZ, RZ, R26 ;  /* 0x000000ffff477224 */ /* 0x000fe400078e001a */
[----:B------:R-:W-:Y:S02]  /*5450*/  USHF.R.U32.HI UR6, URZ, 0x2, UR5 ;  /* 0x000000023f067899 */ /* 0x000fe40008011605 */
[----:B------:R-:W-:Y:S02]  /*5460*/  UISETP.GT.U32.AND UP1, UPT, UR5, 0x3, UPT ;  /* 0x000000030500788c */ /* 0x000fe4000bf24070 */
[----:B------:R-:W-:Y:S02]  /*5470*/  ULOP3.LUT UR6, UR6, 0x1, URZ, 0xc0, !UPT ;  /* 0x0000000106067892 */ /* 0x000fe4000f8ec03f */
[----:B------:R-:W-:-:S02]  /*5480*/  UISETP.LT.U32.AND UP1, UPT, UR9, 0x4, UP1 ;  /* 0x000000040900788c */ /* 0x000fc40008f21070 */
[----:B------:R-:W-:Y:S02]  /*5490*/  UISETP.NE.U32.AND UP0, UPT, UR6, 0x1, UPT ;  /* 0x000000010600788c */ /* 0x000fe4000bf05070 */
[----:B------:R-:W-:Y:S02]  /*54a0*/  USEL UR7, URZ, 0x1, !UP1 ;  /* 0x000000013f077887 */ /* 0x000fe4000c800000 */
[----:B------:R-:W-:Y:S02]  /*54b0*/  UISETP.GT.U32.AND UP0, UPT, UR9, 0x3, !UP0 ;  /* 0x000000030900788c */ /* 0x000fe4000c704070 */
[----:B------:R-:W-:Y:S02]  /*54c0*/  ULOP3.LUT UR5, UR5, 0x3, URZ, 0xc0, !UPT ;  /* 0x0000000305057892 */ /* 0x000fe4000f8ec03f */
[----:B------:R-:W-:-:S04]  /*54d0*/  USEL UR6, URZ, 0x1, !UP0 ;  /* 0x000000013f067887 */ /* 0x000fc8000c000000 */
[----:B------:R-:W-:Y:S01]  /*54e0*/  ULOP3.LUT UR4, UR6, UR4, UR7, 0x96, !UPT ;  /* 0x0000000406047292 */ /* 0x000fe2000f8e9607 */
[----:B------:R-:W-:Y:S11]  /*54f0*/  @P0 BRA `(.L_x_105) ;  /* 0xffffffbc00340947 */ /* 0x000ff6000383ffff */
[----:B------:R-:W-:Y:S05]  /*5500*/  EXIT ;  /* 0x000000000000794d */ /* 0x000fea0003800000 */
.L_x_7:
[----:B0-----:R-:W-:Y:S01]  /*5510*/  ULDC.64 UR4, c[0x0][0x650] ;  /* 0x0001940000047ab9 */ /* 0x001fe20000000a00 */
        /* <DEDUP_REMOVED lines=25> */
.L_x_107:
[----:B------:R-:W0:Y:S01]  /*56b0*/  LDC.64 R28, c[0x0][0x640] ;  /* 0x00019000ff1c7b82 */ /* 0x000e220000000a00 */
[-CC-:B------:R-:W-:Y:S01]  /*56c0*/  SHF.R.U64 R21, R16, R6.reuse, R17.reuse ;  /* 0x0000000610157219 */ /* 0x180fe20000001211 */
[----:B------:R-:W-:Y:S01]  /*56d0*/  IMAD.MOV.U32 R31, RZ, RZ, 0x1 ;  /* 0x00000001ff1f7424 */ /* 0x000fe200078e00ff */
[----:B------:R-:W-:Y:S02]  /*56e0*/  SHF.R.U32.HI R3, RZ, R6, R17 ;  /* 0x00000006ff037219 */ /* 0x000fe40000011611 */
[----:B------:R-:W-:-:S03]  /*56f0*/  IADD3 R15, P0, RZ, -R21, RZ ;  /* 0x80000015ff0f7210 */ /* 0x000fc60007f1e0ff */
[----:B------:R-:W1:Y:S02]  /*5700*/  LDC R14, c[0x0][0x618] ;  /* 0x00018600ff0e7b82 */ /* 0x000e640000000800 */
[----:B------:R-:W-:Y:S02]  /*5710*/  IMAD.X R3, RZ, RZ, ~R3, P0 ;  /* 0x000000ffff037224 */ /* 0x000fe400000e0e03 */
[----:B------:R-:W-:-:S04]  /*5720*/  IMAD.WIDE.U32 R12, R15, R22, R4 ;  /* 0x000000160f0c7225 */ /* 0x000fc800078e0004 */
[----:B------:R-:W2:Y:S01]  /*5730*/  LDC R16, c[0x0][0x608] ;  /* 0x00018200ff107b82 */ /* 0x000ea20000000800 */
[----:B------:R-:W-:-:S04]  /*5740*/  IMAD R6, R3, R22, RZ ;  /* 0x0000001603067224 */ /* 0x000fc800078e02ff */
[----:B------:R-:W-:-:S03]  /*5750*/  IMAD R3, R15, R23, R6 ;  /* 0x000000170f037224 */ /* 0x000fc600078e0206 */
[----:B------:R-:W3:Y:S01]  /*5760*/  LDC R26, c[0x0][0x658] ;  /* 0x00019600ff1a7b82 */ /* 0x000ee20000000800 */
[----:B------:R-:W-:Y:S01]  /*5770*/  IMAD.IADD R3, R13, 0x1, R3 ;  /* 0x000000010d037824 */ /* 0x000fe200078e0203 */
[----:B0-----:R-:W-:Y:S01]  /*5780*/  ISETP.NE.U32.AND P0, PT, R28, RZ, PT ;  /* 0x000000ff1c00720c */ /* 0x001fe20003f05070 */
[----:B------:R-:W-:-:S03]  /*5790*/  IMAD.MOV.U32 R13, RZ, RZ, -0x1 ;  /* 0xffffffffff0d7424 */ /* 0x000fc600078e00ff */
        /* <DEDUP_REMOVED lines=25> */
.L_x_108:
[----:B-1----:R-:W-:Y:S01]  /*5930*/  SHF.R.U64 R6, R12, R25, R13 ;  /* 0x000000190c067219 */ /* 0x002fe2000000120d */
[----:B0-----:R-:W-:Y:S01]  /*5940*/  VIADD R13, R24, 0xffffffff ;  /* 0xffffffff180d7836 */ /* 0x001fe20000000000 */
[----:B------:R-:W-:Y:S01]  /*5950*/  SHF.L.U32 R9, R31, R26, RZ ;  /* 0x0000001a1f097219 */ /* 0x000fe200000006ff */
[----:B------:R-:W-:Y:S01]  /*5960*/  @P4 IMAD R10, R11, R20, R8 ;  /* 0x000000140b0a4224 */ /* 0x000fe200078e0208 */
[----:B------:R-:W-:Y:S01]  /*5970*/  LOP3.LUT R3, R22, R33, RZ, 0xc0, !PT ;  /* 0x0000002116037212 */ /* 0x000fe200078ec0ff */
[----:B------:R-:W-:Y:S01]  /*5980*/  IMAD.MOV R12, RZ, RZ, -R6 ;  /* 0x000000ffff0c7224 */ /* 0x000fe200078e0a06 */
[----:B------:R-:W-:Y:S01]  /*5990*/  LOP3.LUT R18, R18, R13, RZ, 0xc0, !PT ;  /* 0x0000000d12127212 */ /* 0x000fe200078ec0ff */
[----:B------:R-:W-:Y:S02]  /*59a0*/  IMAD.MOV.U32 R8, RZ, RZ, 0x1 ;  /* 0x00000001ff087424 */ /* 0x000fe400078e00ff */
[----:B------:R-:W-:Y:S02]  /*59b0*/  IMAD R9, R9, R6, R3 ;  /* 0x0000000609097224 */ /* 0x000fe400078e0203 */
[----:B--2---:R-:W-:-:S02]  /*59c0*/  IMAD R3, R12, R27, R23 ;  /* 0x0000001b0c037224 */ /* 0x004fc400078e0217 */
[----:B---3--:R-:W-:Y:S02]  /*59d0*/  IMAD R6, R9, R30, R10 ;  /* 0x0000001e09067224 */ /* 0x008fe400078e020a */
[----:B------:R-:W-:Y:S01]  /*59e0*/  IMAD R9, R3, R24, R18 ;  /* 0x0000001803097224 */ /* 0x000fe200078e0212 */
[----:B------:R-:W-:Y:S01]  /*59f0*/  PRMT R3, R8, 0x7610, R3 ;  /* 0x0000761008037816 */ /* 0x000fe20000000003 */
[----:B------:R-:W-:-:S03]  /*5a00*/  IMAD.MOV.U32 R15, RZ, RZ, R21 ;  /* 0x000000ffff0f7224 */ /* 0x000fc600078e0015 */
[----:B------:R-:W-:Y:S02]  /*5a10*/  SEL R16, R9, R6, !P4 ;  /* 0x0000000609107207 */ /* 0x000fe40006000000 */
[----:B------:R-:W-:-:S07]  /*5a20*/  SEL R6, R6, R9, !P4 ;  /* 0x0000000906067207 */ /* 0x000fce0006000000 */
.L_x_106:
[----:B------:R-:W-:-:S08]  /*5a30*/  NOP ;  /* 0x0000000000007918 */ /* 0x000fd00000000000 */
[----:B------:R-:W0:-:S00]  /*5a40*/  USETMAXREG.DEALLOC.CTAPOOL 0x28 ;  /* 0x00000028000079c8 */ /* 0x000e0000080e0500 */
[----:B0-----:R-:W-:-:S13]  /*5a50*/  ISETP.NE.AND P0, PT, R7, RZ, PT ;  /* 0x000000ff0700720c */ /* 0x001fda0003f05270 */
[----:B------:R-:W-:Y:S05]  /*5a60*/  @P0 EXIT ;  /* 0x000000000000094d */ /* 0x000fea0003800000 */
[----:B------:R-:W-:Y:S01]  /*5a70*/  LOP3.LUT P0, RZ, R3, 0xff, RZ, 0xc0, !PT ;  /* 0x000000ff03ff7812 */ /* 0x000fe2000780c0ff */
[----:B------:R-:W-:Y:S02]  /*5a80*/  IMAD.MOV.U32 R14, RZ, RZ, 0x1 ;  /* 0x00000001ff0e7424 */ /* 0x000fe400078e00ff */
[----:B------:R-:W-:-:S10]  /*5a90*/  IMAD.MOV.U32 R13, RZ, RZ, RZ ;  /* 0x000000ffff0d7224 */ /* 0x000fd400078e00ff */
[----:B------:R-:W-:Y:S05]  /*5aa0*/  @!P0 BRA `(.L_x_109) ;  /* 0x0000000c00788947 */ /* 0x000fea0003800000 */
[----:B------:R-:W0:Y:S01]  /*5ab0*/  LDC R3, c[0x0][0x28c] ;  /* 0x0000a300ff037b82 */ /* 0x000e220000000800 */
[----:B------:R-:W-:Y:S01]  /*5ac0*/  ULDC UR5, c[0x0][0x658] ;  /* 0x0001960000057ab9 */ /* 0x000fe20000000800 */
[----:B------:R-:W-:Y:S01]  /*5ad0*/  UMOV UR11, 0xffffffff ;  /* 0xffffffff000b7882 */ /* 0x000fe20000000000 */
[----:B------:R-:W-:Y:S01]  /*5ae0*/  UMOV UR16, 0x1 ;  /* 0x0000000100107882 */ /* 0x000fe20000000000 */
[----:B------:R-:W-:Y:S01]  /*5af0*/  USHF.L.U32 UR11, UR11, UR5, URZ ;  /* 0x000000050b0b7299 */ /* 0x000fe2000800063f */
[----:B------:R-:W-:Y:S01]  /*5b00*/  BSSY B0, `(.L_x_109) ;  /* 0x00000d8000007945 */ /* 0x000fe20003800000 */
[----:B------:R-:W-:Y:S01]  /*5b10*/  ULDC UR9, c[0x0][0xc] ;  /* 0x0000030000097ab9 */ /* 0x000fe20000000800 */
[----:B------:R-:W-:Y:S01]  /*5b20*/  ULDC UR12, c[0x0][0x10] ;  /* 0x00000400000c7ab9 */ /* 0x000fe20000000800 */
[----:B------:R-:W1:Y:S01]  /*5b30*/  S2UR UR8, SR_CgaCtaId ;  /* 0x00000000000879c3 */ /* 0x000e620000008800 */
[----:B------:R-:W-:Y:S01]  /*5b40*/  ULOP3.LUT UR13, URZ, UR11, URZ, 0x33, !UPT ;  /* 0x0000000b3f0d7292 */ /* 0x000fe2000f8e333f */
[----:B------:R-:W-:Y:S01]  /*5b50*/  IMAD.MOV.U32 R11, RZ, RZ, 0x1 ;  /* 0x00000001ff0b7424 */ /* 0x000fe200078e00ff */
[----:B------:R-:W-:Y:S01]  /*5b60*/  LOP3.LUT R17, R2, 0x2, RZ, 0xfc, !PT ;  /* 0x0000000202117812 */ /* 0x000fe200078efcff */
[----:B------:R-:W-:Y:S01]  /*5b70*/  IMAD.MOV.U32 R14, RZ, RZ, 0x1 ;  /* 0x00000001ff0e7424 */ /* 0x000fe200078e00ff */
[----:B------:R-:W-:Y:S01]  /*5b80*/  ULDC UR4, c[0x0][0x600] ;  /* 0x0001800000047ab9 */ /* 0x000fe20000000800 */
[----:B------:R-:W-:Y:S01]  /*5b90*/  IMAD.MOV.U32 R13, RZ, RZ, RZ ;  /* 0x000000ffff0d7224 */ /* 0x000fe200078e00ff */
[----:B------:R-:W-:Y:S01]  /*5ba0*/  UMOV UR15, 0x5 ;  /* 0x00000005000f7882 */ /* 0x000fe20000000000 */
[----:B------:R-:W-:-:S02]  /*5bb0*/  UIADD3 UR4, UR4, -0x1, URZ ;  /* 0xffffffff04047890 */ /* 0x000fc4000fffe03f */
[----:B------:R-:W-:Y:S01]  /*5bc0*/  USHF.L.U32 UR5, UR16, UR5, URZ ;  /* 0x0000000510057299 */ /* 0x000fe2000800063f */
[----:B------:R-:W-:Y:S01]  /*5bd0*/  ULDC.64 UR28, c[0x0][0x198] ;  /* 0x00006600001c7ab9 */ /* 0x000fe20000000a00 */
[----:B0-----:R-:W-:-:S05]  /*5be0*/  VIADD R3, R3, 0x3f ;  /* 0x0000003f03037836 */ /* 0x001fca0000000000 */
[----:B------:R-:W-:Y:S01]  /*5bf0*/  SHF.R.S32.HI R8, RZ, 0x1f, R3 ;  /* 0x0000001fff087819 */ /* 0x000fe20000011403 */
[----:B-1----:R-:W-:-:S03]  /*5c00*/  ULOP3.LUT UR10, UR8, 0x1, URZ, 0xc0, !UPT ;  /* 0x00000001080a7892 */ /* 0x002fc6000f8ec03f */
[----:B------:R-:W-:Y:S01]  /*5c10*/  LEA.HI R8, R8, R3, RZ, 0x6 ;  /* 0x0000000308087211 */ /* 0x000fe200078f30ff */
[----:B------:R-:W-:Y:S02]  /*5c20*/  USHF.R.U32.HI UR27, URZ, 0x1, UR8 ;  /* 0x000000013f1b7899 */ /* 0x000fe40008011608 */
[----:B------:R-:W-:Y:S01]  /*5c30*/  USHF.L.U32 UR6, UR8, 0x5, URZ ;  /* 0x0000000508067899 */ /* 0x000fe2000800063f */
[----:B------:R-:W-:Y:S01]  /*5c40*/  SHF.R.S32.HI R12, RZ, 0x6, R8 ;  /* 0x00000006ff0c7819 */ /* 0x000fe20000011408 */
[----:B------:R-:W-:Y:S02]  /*5c50*/  USHF.L.U32 UR7, UR8, 0xb, URZ ;  /* 0x0000000b08077899 */ /* 0x000fe4000800063f */
[----:B------:R-:W-:Y:S02]  /*5c60*/  ULOP3.LUT UR8, UR8, 0xfffffffe, URZ, 0xc0, !UPT ;  /* 0xfffffffe08087892 */ /* 0x000fe4000f8ec03f */
[----:B------:R-:W-:Y:S01]  /*5c70*/  UISETP.GT.U32.AND UP0, UPT, UR10, 0xffff, UPT ;  /* 0x0000ffff0a00788c */ /* 0x000fe2000bf04070 */
[----:B------:R-:W-:Y:S01]  /*5c80*/  VIADD R10, R12, 0x1 ;  /* 0x000000010c0a7836 */ /* 0x000fe20000000000 */
[----:B------:R-:W-:-:S02]  /*5c90*/  USHF.L.U32 UR14, UR16, UR8, URZ ;  /* 0x00000008100e7299 */ /* 0x000fc4000800063f */
[----:B------:R-:W-:Y:S02]  /*5ca0*/  ULOP3.LUT UR11, UR8, 0x1, URZ, 0xfc, !UPT ;  /* 0x00000001080b7892 */ /* 0x000fe4000f8efc3f */
[----:B------:R-:W-:Y:S02]  /*5cb0*/  UIMAD.WIDE.U32 UR8, UR9, UR12, URZ ;  /* 0x0000000c090872a5 */ /* 0x000fe4000f8e003f */
[----:B------:R-:W-:Y:S01]  /*5cc0*/  USEL UR10, UR10, 0xffff, !UP0 ;  /* 0x0000ffff0a0a7887 */ /* 0x000fe2000c000000 */
[----:B------:R-:W-:Y:S01]  /*5cd0*/  ULDC UR12, c[0x0][0x14] ;  /* 0x00000500000c7ab9 */ /* 0x000fe20000000800 */
[----:B------:R-:W-:Y:S02]  /*5ce0*/  USHF.L.U32 UR11, UR16, UR11, URZ ;  /* 0x0000000b100b7299 */ /* 0x000fe4000800063f */
[----:B------:R-:W-:Y:S02]  /*5cf0*/  UIMAD.WIDE.U32 UR24, UR8, UR12, URZ ;  /* 0x0000000c081872a5 */ /* 0x000fe4000f8e003f */
[----:B------:R-:W-:-:S02]  /*5d00*/  UIMAD UR21, UR9, UR12, URZ ;  /* 0x0000000c091572a4 */ /* 0x000fc4000f8e023f */
[----:B------:R-:W-:Y:S02]  /*5d10*/  ULOP3.LUT UR10, UR10, 0xffff, URZ, 0xc0, !UPT ;  /* 0x0000ffff0a0a7892 */ /* 0x000fe4000f8ec03f */
[----:B------:R-:W-:Y:S02]  /*5d20*/  ULOP3.LUT UR6, UR6, 0x20, URZ, 0xc0, !UPT ;  /* 0x0000002006067892 */ /* 0x000fe4000f8ec03f */
[----:B------:R-:W-:Y:S02]  /*5d30*/  ULOP3.LUT UR7, UR7, 0x800, URZ, 0xc0, !UPT ;  /* 0x0000080007077892 */ /* 0x000fe4000f8ec03f */
[----:B------:R-:W-:Y:S02]  /*5d40*/  ULOP3.LUT UR14, UR14, UR11, URZ, 0xfc, !UPT ;  /* 0x0000000b0e0e7292 */ /* 0x000fe4000f8efc3f */
[----:B------:R-:W-:Y:S02]  /*5d50*/  UIADD3 UR21, UR25, UR21, URZ ;  /* 0x0000001519157290 */ /* 0x000fe4000fffe03f */
[----:B------:R-:W-:-:S12]  /*5d60*/  USHF.L.U32 UR15, UR15, UR10, URZ ;  /* 0x0000000a0f0f7299 */ /* 0x000fd8000800063f */
.L_x_120:
[----:B------:R-:W-:-:S03]  /*5d70*/  UMOV UR8, 0xffffffff ;  /* 0xffffffff00087882 */ /* 0x000fc60000000000 */
[----:B------:R-:W-:Y:S05]  /*5d80*/  BRA.DIV UR8, `(.L_x_110) ;  /* 0x0000000e08b07947 */ /* 0x000fea000b800000 */
[----:B------:R-:W-:-:S13]  /*5d90*/  ELECT P0, URZ, PT ;  /* 0x00000000003f782f */ /* 0x000fda0003800000 */
.L_x_131:
[----:B------:R-:W0:Y:S01]  /*5da0*/  LDC R3, c[0x0][0x28c] ;  /* 0x0000a300ff037b82 */ /* 0x000e220000000800 */
[----:B------:R-:W-:Y:S01]  /*5db0*/  BSSY B1, `(.L_x_111) ;  /* 0x000003b000017945 */ /* 0x000fe20003800000 */
[----:B0-----:R-:W-:-:S13]  /*5dc0*/  ISETP.LT.OR P0, PT, R3, 0x1, !P0 ;  /* 0x000000010300780c */ /* 0x001fda0004701670 */
[----:B------:R-:W-:Y:S05]  /*5dd0*/  @P0 BRA `(.L_x_112) ;  /* 0x0000000000e00947 */ /* 0x000fea0003800000 */
[----:B------:R-:W-:Y:S01]  /*5de0*/  LEA R8, R6, UR27, 0x1 ;  /* 0x0000001b06087c11 */ /* 0x000fe2000f8e08ff */
[----:B------:R-:W-:Y:S01]  /*5df0*/  IMAD.MOV.U32 R21, RZ, RZ, RZ ;  /* 0x000000ffff157224 */ /* 0x000fe200078e00ff */
[----:B------:R-:W-:Y:S01]  /*5e00*/  LEA R16, R16, UR6, 0x6 ;  /* 0x0000000610107c11 */ /* 0x000fe2000f8e30ff */
[----:B------:R-:W-:Y:S02]  /*5e10*/  IMAD.MOV.U32 R3, RZ, RZ, R10 ;  /* 0x000000ffff037224 */ /* 0x000fe400078e000a */
[----:B------:R-:W-:Y:S02]  /*5e20*/  IMAD.MOV.U32 R6, RZ, RZ, R14 ;  /* 0x000000ffff067224 */ /* 0x000fe400078e000e */
[----:B------:R-:W-:Y:S02]  /*5e30*/  IMAD.MOV.U32 R7, RZ, RZ, R13 ;  /* 0x000000ffff077224 */ /* 0x000fe400078e000d */
[----:B------:R-:W-:-:S07]  /*5e40*/  IMAD.SHL.U32 R18, R8, 0x40, RZ ;  /* 0x0000004008127824 */ /* 0x000fce00078e00ff */
.L_x_115:
[----:B------:R-:W0:Y:S01]  /*5e50*/  S2R R9, SR_CgaCtaId ;  /* 0x0000000000097919 */ /* 0x000e220000008800 */
[----:B------:R-:W-:Y:S02]  /*5e60*/  MOV R8, 0x400 ;  /* 0x0000040000087802 */ /* 0x000fe40000000f00 */
[----:B------:R-:W-:Y:S02]  /*5e70*/  LOP3.LUT P1, RZ, R0, 0x7f, RZ, 0xc0, !PT ;  /* 0x0000007f00ff7812 */ /* 0x000fe4000782c0ff */
[----:B0-----:R-:W-:Y:S02]  /*5e80*/  LEA R20, R9, R8, 0x18 ;  /* 0x0000000809147211 */ /* 0x001fe400078ec0ff */
[----:B------:R-:W-:-:S09]  /*5e90*/  SHF.L.U32 R8, R6, 0x1f, RZ ;  /* 0x0000001f06087819 */ /* 0x000fd200000006ff */
[----:B------:R-:W0:Y:S01]  /*5ea0*/  @!P1 LDC R9, c[0x0][0x500] ;  /* 0x00014000ff099b82 */ /* 0x000e220000000800 */
[----:B------:R-:W-:-:S04]  /*5eb0*/  IMAD R19, R7, 0x8, R20 ;  /* 0x0000000807137824 */ /* 0x000fc800078e0214 */
[----:B------:R-:W1:Y:S02]  /*5ec0*/  SYNCS.PHASECHK.TRANS64.TRYWAIT P0, [R19+URZ+0x20], R8 ;  /* 0x00002008130075a7 */ /* 0x000e64000800017f */
[----:B-1----:R-:W-:Y:S05]  /*5ed0*/  @!P0 BRA `(.L_x_113) ;  /* 0x0000000c007c8947 */ /* 0x002fea0003800000 */
.L_x_132:
[----:B-1----:R-:W-:Y:S01]  /*5ee0*/  PRMT R8, R17, 0x9910, RZ ;  /* 0x0000991011087816 */ /* 0x002fe200000000ff */
[----:B0-----:R0:W-:Y:S03]  /*5ef0*/  @!P1 SYNCS.ARRIVE.TRANS64 RZ, [R19+URZ], R9 ;  /* 0x0000000913ff99a7 */ /* 0x0011e6000800003f */
[----:B------:R-:W-:-:S13]  /*5f00*/  ISETP.NE.AND P0, PT, R8, 0x2, PT ;  /* 0x000000020800780c */ /* 0x000fda0003f05270 */
[----:B0-----:R-:W-:Y:S05]  /*5f10*/  @P0 BRA `(.L_x_114) ;  /* 0x0000000000040947 */ /* 0x001fea0003800000 */
[----:B------:R-:W-:Y:S01]  /*5f20*/  BPT.TRAP 0x1 ;  /* 0x000000040000795c */ /* 0x000fe20000300000 */
.L_x_114:
[----:B------:R-:W-:Y:S01]  /*5f30*/  LEA R8, R7, UR27, 0x1 ;  /* 0x0000001b07087c11 */ /* 0x000fe2000f8e08ff */
[----:B------:R-:W-:Y:S01]  /*5f40*/  VIADD R3, R3, 0xffffffff ;  /* 0xffffffff03037836 */ /* 0x000fe20000000000 */
[----:B------:R-:W-:Y:S01]  /*5f50*/  R2UR UR11, R7 ;  /* 0x00000000070b72ca */ /* 0x000fe200000e0000 */
[----:B------:R-:W-:Y:S01]  /*5f60*/  UIADD3 UR16, UP0, UR28, 0xf0, URZ ;  /* 0x000000f01c107890 */ /* 0x000fe2000ff1e03f */
[----:B------:R-:W-:Y:S01]  /*5f70*/  R2UR UR22, R20 ;  /* 0x00000000141672ca */ /* 0x000fe200000e0000 */
[----:B------:R-:W-:Y:S01]  /*5f80*/  IMAD.U32 R8, R8, 0x1000, R20 ;  /* 0x0000100008087824 */ /* 0x000fe200078e0014 */
[----:B------:R-:W-:Y:S01]  /*5f90*/  R2UR UR23, R18 ;  /* 0x00000000121772ca */ /* 0x000fe200000e0000 */
[----:B------:R-:W-:Y:S01]  /*5fa0*/  UIADD3 UR32, UP1, UR28, 0x1f0, URZ ;  /* 0x000001f01c207890 */ /* 0x000fe2000ff3e03f */
[----:B------:R-:W-:Y:S01]  /*5fb0*/  R2UR UR9, R19 ;  /* 0x00000000130972ca */ /* 0x000fe200000e0000 */
[----:B------:R-:W-:Y:S01]  /*5fc0*/  UIADD3.X UR17, URZ, UR29, URZ, UP0, !UPT ;  /* 0x0000001d3f117290 */ /* 0x000fe200087fe43f */
[----:B------:R-:W-:Y:S01]  /*5fd0*/  R2UR UR8, R8 ;  /* 0x00000000080872ca */ /* 0x000fe200000e0000 */
[----:B------:R-:W-:Y:S01]  /*5fe0*/  UPRMT UR20, URZ, 0x5410, UR15 ;  /* 0x000054103f147896 */ /* 0x000fe2000800000f */
[----:B------:R-:W-:Y:S01]  /*5ff0*/  R2UR UR10, R21 ;  /* 0x00000000150a72ca */ /* 0x000fe200000e0000 */
[----:B------:R-:W-:Y:S01]  /*6000*/  VIADD R7, R7, 0x1 ;  /* 0x0000000107077836 */ /* 0x000fe20000000000 */
[----:B------:R-:W-:Y:S01]  /*6010*/  R2UR UR12, R15 ;  /* 0x000000000f0c72ca */ /* 0x000fe200000e0000 */
[----:B------:R-:W-:Y:S01]  /*6020*/  ULEA UR11, UR11, UR7, 0xc ;  /* 0x000000070b0b7291 */ /* 0x000fe2000f8e603f */
[----:B------:R-:W-:Y:S01]  /*6030*/  R2UR UR26, R16 ;  /* 0x00000000101a72ca */ /* 0x000fe200000e0000 */
[----:B------:R-:W-:Y:S01]  /*6040*/  UPRMT UR30, URZ, 0x5410, UR14 ;  /* 0x000054103f1e7896 */ /* 0x000fe2000800000e */
[----:B------:R-:W-:Y:S01]  /*6050*/  ISETP.GT.AND P1, PT, R3, 0x1, PT ;  /* 0x000000010300780c */ /* 0x000fe20003f24270 */
[----:B------:R-:W-:Y:S01]  /*6060*/  UIADD3 UR22, UR22, 0x8100, UR11 ;  /* 0x0000810016167890 */ /* 0x000fe2000fffe00b */
[----:B------:R-:W-:Y:S01]  /*6070*/  ISETP.NE.AND P0, PT, R7, 0x4, PT ;  /* 0x000000040700780c */ /* 0x000fe20003f05270 */
[----:B------:R-:W-:Y:S01]  /*6080*/  UIADD3.X UR33, URZ, UR29, URZ, UP1, !UPT ;  /* 0x0000001d3f217290 */ /* 0x000fe20008ffe43f */
[----:B------:R-:W-:Y:S01]  /*6090*/  VIADD R21, R21, 0x40 ;  /* 0x0000004015157836 */ /* 0x000fe20000000000 */
[----:B------:R-:W-:Y:S01]  /*60a0*/  UIADD3 UR8, UR8, 0x100, URZ ;  /* 0x0000010008087890 */ /* 0x000fe2000fffe03f */
[----:B------:R-:W-:Y:S01]  /*60b0*/  SEL R9, RZ, 0x1, P0 ;  /* 0x00000001ff097807 */ /* 0x000fe20000000000 */
[----:B------:R-:W-:Y:S01]  /*60c0*/  UMOV UR18, 0x0 ;  /* 0x0000000000127882 */ /* 0x000fe20000000000 */
[----:B------:R-:W-:Y:S01]  /*60d0*/  UMOV UR19, 0x10000000 ;  /* 0x1000000000137882 */ /* 0x000fe20000000000 */
[----:B------:R-:W-:Y:S01]  /*60e0*/  UMOV UR11, UR23 ;  /* 0x00000017000b7c82 */ /* 0x000fe20008000000 */
[----:B------:R-:W-:-:S02]  /*60f0*/  LOP3.LUT R6, R6, R9, RZ, 0x3c, !PT ;  /* 0x0000000906067212 */ /* 0x000fc400078e3cff */
[----:B------:R-:W-:Y:S02]  /*6100*/  SEL R7, R7, RZ, P0 ;  /* 0x000000ff07077207 */ /* 0x000fe40000000000 */
[----:B------:R0:W-:Y:S02]  /*6110*/  UTMALDG.3D.MULTICAST [UR8], [UR16], UR20, desc[UR18] ;  /* 0x00001208100073b4 */ /* 0x0001e40008011814 */
[----:B0-----:R-:W-:Y:S01]  /*6120*/  UMOV UR8, UR22 ;  /* 0x0000001600087c82 */ /* 0x001fe20008000000 */
[----:B------:R-:W-:Y:S02]  /*6130*/  UMOV UR11, UR26 ;  /* 0x0000001a000b7c82 */ /* 0x000fe40008000000 */
[----:B------:R0:W-:Y:S02]  /*6140*/  UTMALDG.3D.MULTICAST [UR8], [UR32], UR30, desc[UR18] ;  /* 0x00001208200073b4 */ /* 0x0001e4000801181e */
[----:B0-----:R-:W-:Y:S05]  /*6150*/  @P1 BRA `(.L_x_115) ;  /* 0xfffffffc003c1947 */ /* 0x001fea000383ffff */
.L_x_112:
[----:B------:R-:W-:Y:S05]  /*6160*/  BSYNC B1 ;  /* 0x0000000000017941 */ /* 0x000fea0003800000 */
.L_x_111:
[----:B------:R-:W-:Y:S01]  /*6170*/  LOP3.LUT P1, RZ, R11, 0xff, RZ, 0xc0, !PT ;  /* 0x000000ff0bff7812 */ /* 0x000fe2000782c0ff */
[----:B------:R-:W-:Y:S01]  /*6180*/  IMAD.IADD R13, R12, 0x1, R13 ;  /* 0x000000010c0d7824 */ /* 0x000fe200078e020d */
[----:B------:R-:W-:Y:S01]  /*6190*/  IADD3 R4, P2, R4, UR24, RZ ;  /* 0x0000001804047c10 */ /* 0x000fe2000ff5e0ff */
[----:B------:R-:W-:Y:S01]  /*61a0*/  ULDC.64 UR8, c[0x0][0x650] ;  /* 0x0001940000087ab9 */ /* 0x000fe20000000a00 */
[----:B------:R-:W-:Y:S01]  /*61b0*/  BSSY B1, `(.L_x_116) ;  /* 0x000006a000017945 */ /* 0x000fe20003800000 */
[----:B------:R-:W-:Y:S01]  /*61c0*/  IMAD.MOV.U32 R16, RZ, RZ, -0x1 ;  /* 0xffffffffff107424 */ /* 0x000fe200078e00ff */
[----:B------:R-:W-:Y:S01]  /*61d0*/  SHF.R.U32.HI R3, RZ, 0x2, R13 ;  /* 0x00000002ff037819 */ /* 0x000fe2000001160d */
[----:B------:R-:W-:Y:S01]  /*61e0*/  IMAD.MOV.U32 R15, RZ, RZ, -0x1 ;  /* 0xffffffffff0f7424 */ /* 0x000fe200078e00ff */
[----:B------:R-:W-:Y:S02]  /*61f0*/  ISETP.GT.U32.AND P0, PT, R13, 0x3, PT ;  /* 0x000000030d00780c */ /* 0x000fe40003f04070 */
[----:B------:R-:W-:-:S02]  /*6200*/  LOP3.LUT R3, R3, 0x1, RZ, 0xc0, !PT ;  /* 0x0000000103037812 */ /* 0x000fc400078ec0ff */
[----:B------:R-:W-:Y:S01]  /*6210*/  ISETP.LT.U32.AND P0, PT, R12, 0x4, P0 ;  /* 0x000000040c00780c */ /* 0x000fe20000701070 */
[----:B------:R-:W0:Y:S01]  /*6220*/  @P1 S2R R7, SR_CgaCtaId ;  /* 0x0000000000071919 */ /* 0x000e220000008800 */
[----:B------:R-:W-:Y:S02]  /*6230*/  @P1 MOV R6, 0x400 ;  /* 0x0000040000061802 */ /* 0x000fe40000000f00 */
[----:B------:R-:W-:Y:S02]  /*6240*/  IADD3.X R5, R5, UR21, RZ, P2, !PT ;  /* 0x0000001505057c10 */ /* 0x000fe400097fe4ff */
[----:B------:R-:W-:Y:S02]  /*6250*/  ISETP.GE.U32.AND P2, PT, R4, UR8, PT ;  /* 0x0000000804007c0c */ /* 0x000fe4000bf46070 */
[----:B------:R-:W-:Y:S02]  /*6260*/  LOP3.LUT R13, R13, 0x3, RZ, 0xc0, !PT ;  /* 0x000000030d0d7812 */ /* 0x000fe400078ec0ff */
[----:B------:R-:W-:-:S02]  /*6270*/  PRMT R11, RZ, 0x7610, R11 ;  /* 0x00007610ff0b7816 */ /* 0x000fc4000000000b */
[----:B0-----:R-:W-:-:S04]  /*6280*/  @P1 LEA R6, R7, R6, 0x18 ;  /* 0x0000000607061211 */ /* 0x001fc800078ec0ff */
[----:B------:R0:W-:Y:S01]  /*6290*/  @P1 SYNCS.ARRIVE.TRANS64.A1T0 RZ, [R6+URZ+0x58], RZ ;  /* 0x000058ff06ff19a7 */ /* 0x0001e2000810003f */
[----:B------:R-:W-:Y:S02]  /*62a0*/  ISETP.NE.U32.AND P1, PT, R3, 0x1, PT ;  /* 0x000000010300780c */ /* 0x000fe40003f25070 */
[----:B------:R-:W-:Y:S02]  /*62b0*/  SEL R3, RZ, 0x1, !P0 ;  /* 0x00000001ff037807 */ /* 0x000fe40004000000 */
[----:B------:R-:W-:Y:S02]  /*62c0*/  ISETP.GE.U32.AND.EX P0, PT, R5, UR9, PT, P2 ;  /* 0x0000000905007c0c */ /* 0x000fe4000bf06120 */
[----:B------:R-:W-:-:S04]  /*62d0*/  ISETP.GT.U32.AND P1, PT, R12, 0x3, !P1 ;  /* 0x000000030c00780c */ /* 0x000fc80004f24070 */
[----:B0-----:R-:W-:-:S04]  /*62e0*/  SEL R6, RZ, 0x1, !P1 ;  /* 0x00000001ff067807 */ /* 0x001fc80004800000 */
[--C-:B------:R-:W-:Y:S01]  /*62f0*/  LOP3.LUT R14, R6, R14, R3.reuse, 0x96, !PT ;  /* 0x0000000e060e7212 */ /* 0x100fe200078e9603 */
[----:B------:R-:W-:Y:S01]  /*6300*/  IMAD.MOV.U32 R6, RZ, RZ, -0x1 ;  /* 0xffffffffff067424 */ /* 0x000fe200078e00ff */
[----:B------:R-:W-:Y:S01]  /*6310*/  PRMT R3, RZ, 0x7610, R3 ;  /* 0x00007610ff037816 */ /* 0x000fe20000000003 */
[----:B------:R-:W-:Y:S06]  /*6320*/  @P0 BRA `(.L_x_117) ;  /* 0x0000000400480947 */ /* 0x000fec0003800000 */
[----:B------:R-:W0:Y:S01]  /*6330*/  S2R R16, SR_CTAID.X ;  /* 0x0000000000107919 */ /* 0x000e220000002500 */
[----:B------:R-:W-:Y:S01]  /*6340*/  ULDC.64 UR8, c[0x0][0x628] ;  /* 0x00018a0000087ab9 */ /* 0x000fe20000000a00 */
[----:B------:R-:W1:Y:S01]  /*6350*/  LDC R19, c[0x0][0x144] ;  /* 0x00005100ff137b82 */ /* 0x000e620000000800 */
[----:B------:R-:W-:Y:S01]  /*6360*/  ISETP.NE.U32.AND P0, PT, RZ, UR8, PT ;  /* 0x00000008ff007c0c */ /* 0x000fe2000bf05070 */
[----:B------:R-:W2:Y:S01]  /*6370*/  S2R R3, SR_CTAID.Y ;  /* 0x0000000000037919 */ /* 0x000ea20000002600 */
[----:B------:R-:W-:Y:S01]  /*6380*/  ULDC UR10, c[0x0][0x150] ;  /* 0x00005400000a7ab9 */ /* 0x000fe20000000800 */
[----:B------:R-:W-:Y:S01]  /*6390*/  ULDC UR11, c[0x0][0x630] ;  /* 0x00018c00000b7ab9 */ /* 0x000fe20000000800 */
[----:B------:R-:W-:Y:S01]  /*63a0*/  ISETP.NE.AND.EX P0, PT, RZ, UR9, PT, P0 ;  /* 0x00000009ff007c0c */ /* 0x000fe2000bf05300 */
[----:B------:R-:W-:Y:S01]  /*63b0*/  IMAD.MOV.U32 R6, RZ, RZ, R4 ;  /* 0x000000ffff067224 */ /* 0x000fe200078e0004 */
[----:B0-----:R-:W-:-:S05]  /*63c0*/  I2FP.F32.U32 R7, R16 ;  /* 0x0000001000077245 */ /* 0x001fca0000201000 */
[----:B------:R-:W-:Y:S01]  /*63d0*/  FMUL R18, R7, UR10 ;  /* 0x0000000a07127c20 */ /* 0x000fe20008400000 */
[----:B------:R-:W-:-:S05]  /*63e0*/  IMAD.MOV.U32 R7, RZ, RZ, R5 ;  /* 0x000000ffff077224 */ /* 0x000fca00078e0005 */
[----:B--2---:R-:W-:Y:S05]  /*63f0*/  @!P0 BRA `(.L_x_118) ;  /* 0x0000000000288947 */ /* 0x004fea0003800000 */
[----:B------:R-:W-:Y:S02]  /*6400*/  ULDC UR10, c[0x0][0x634] ;  /* 0x00018d00000a7ab9 */ /* 0x000fe40000000800 */
[----:B------:R-:W-:-:S05]  /*6410*/  IADD3 R7, P0, R4, UR10, RZ ;  /* 0x0000000a04077c10 */ /* 0x000fca000ff1e0ff */
[----:B------:R-:W-:-:S04]  /*6420*/  IMAD.X R15, RZ, RZ, R5, P0 ;  /* 0x000000ffff0f7224 */ /* 0x000fc800000e0605 */
[----:B------:R-:W-:-:S04]  /*6430*/  IMAD.WIDE.U32 R8, R15, UR8, RZ ;  /* 0x000000080f087c25 */ /* 0x000fc8000f8e00ff */
[----:B------:R-:W-:-:S04]  /*6440*/  IMAD.WIDE.U32 R8, P0, R7, UR9, R8 ;  /* 0x0000000907087c25 */ /* 0x000fc8000f800008 */
[----:B------:R-:W-:-:S04]  /*6450*/  IMAD.WIDE.U32 R6, R7, UR8, RZ ;  /* 0x0000000807067c25 */ /* 0x000fc8000f8e00ff */
[----:B------:R-:W-:Y:S01]  /*6460*/  IMAD.MOV.U32 R6, RZ, RZ, R9 ;  /* 0x000000ffff067224 */ /* 0x000fe200078e0009 */
[----:B------:R-:W-:Y:S01]  /*6470*/  IADD3 RZ, P1, R7, R8, RZ ;  /* 0x0000000807ff7210 */ /* 0x000fe20007f3e0ff */
[----:B------:R-:W-:-:S04]  /*6480*/  IMAD.X R7, RZ, RZ, RZ, P0 ;  /* 0x000000ffff077224 */ /* 0x000fc800000e06ff */
[----:B------:R-:W-:-:S08]  /*6490*/  IMAD.WIDE.U32.X R6, R15, UR9, R6, P1 ;  /* 0x000000090f067c25 */ /* 0x000fd000088e0406 */
.L_x_118:
[--C-:B------:R-:W-:Y:S01]  /*64a0*/  SHF.R.U64 R15, R6, UR11, R7.reuse ;  /* 0x0000000b060f7c19 */ /* 0x100fe20008001207 */
[----:B------:R-:W0:Y:S01]  /*64b0*/  F2I.U32.TRUNC.NTZ R18, R18 ;  /* 0x0000001200127305 */ /* 0x000e22000020f000 */
[----:B------:R-:W-:Y:S01]  /*64c0*/  SHF.R.U32.HI R6, RZ, UR11, R7 ;  /* 0x0000000bff067c19 */ /* 0x000fe20008011607 */
[----:B------:R-:W-:Y:S01]  /*64d0*/  ULDC.64 UR8, c[0x0][0x620] ;  /* 0x0001880000087ab9 */ /* 0x000fe20000000a00 */
[----:B------:R-:W-:Y:S01]  /*64e0*/  IADD3 R9, P0, RZ, -R15, RZ ;  /* 0x8000000fff097210 */ /* 0x000fe20007f1e0ff */
[----:B------:R-:W-:Y:S01]  /*64f0*/  ULDC.64 UR10, c[0x0][0x640] ;  /* 0x00019000000a7ab9 */ /* 0x000fe20000000a00 */
[----:B------:R-:W2:Y:S03]  /*6500*/  LDC R20, c[0x0][0x148] ;  /* 0x00005200ff147b82 */ /* 0x000ea60000000800 */
[----:B------:R-:W-:Y:S01]  /*6510*/  IMAD.X R6, RZ, RZ, ~R6, P0 ;  /* 0x000000ffff067224 */ /* 0x000fe200000e0e06 */
[----:B------:R-:W-:-:S03]  /*6520*/  ISETP.NE.U32.AND P0, PT, RZ, UR10, PT ;  /* 0x0000000aff007c0c */ /* 0x000fc6000bf05070 */
[----:B------:R-:W-:Y:S01]  /*6530*/  IMAD R8, R6, UR8, RZ ;  /* 0x0000000806087c24 */ /* 0x000fe2000f8e02ff */
[----:B------:R-:W-:Y:S01]  /*6540*/  ISETP.NE.AND.EX P0, PT, RZ, UR11, PT, P0 ;  /* 0x0000000bff007c0c */ /* 0x000fe2000bf05300 */
[----:B------:R-:W-:Y:S01]  /*6550*/  IMAD.WIDE.U32 R6, R9, UR8, R4 ;  /* 0x0000000809067c25 */ /* 0x000fe2000f8e0004 */
[----:B------:R-:W-:-:S03]  /*6560*/  ULDC UR8, c[0x0][0x618] ;  /* 0x0001860000087ab9 */ /* 0x000fc60000000800 */
[----:B------:R-:W-:Y:S01]  /*6570*/  IMAD R9, R9, UR9, R8 ;  /* 0x0000000909097c24 */ /* 0x000fe2000f8e0208 */
[----:B------:R-:W-:Y:S01]  /*6580*/  ULDC UR9, c[0x0][0x154] ;  /* 0x0000550000097ab9 */ /* 0x000fe20000000800 */
[----:B0-----:R-:W-:Y:S02]  /*6590*/  IMAD.MOV R8, RZ, RZ, -R18 ;  /* 0x000000ffff087224 */ /* 0x001fe400078e0a12 */
[----:B------:R-:W-:Y:S02]  /*65a0*/  IMAD.IADD R7, R7, 0x1, R9 ;  /* 0x0000000107077824 */ /* 0x000fe400078e0209 */
[----:B-1----:R-:W-:Y:S01]  /*65b0*/  IMAD R16, R19, R8, R16 ;  /* 0x0000000813107224 */ /* 0x002fe200078e0210 */
[----:B------:R-:W-:Y:S02]  /*65c0*/  I2FP.F32.U32 R8, R3 ;  /* 0x0000000300087245 */ /* 0x000fe40000201000 */
[--C-:B------:R-:W-:Y:S02]  /*65d0*/  SHF.R.U64 R18, R6, UR8, R7.reuse ;  /* 0x0000000806127c19 */ /* 0x100fe40008001207 */
[----:B------:R-:W-:Y:S01]  /*65e0*/  SHF.R.U32.HI R7, RZ, UR8, R7 ;  /* 0x00000008ff077c19 */ /* 0x000fe20008011607 */
[----:B------:R-:W-:Y:S01]  /*65f0*/  FMUL R8, R8, UR9 ;  /* 0x0000000908087c20 */ /* 0x000fe20008400000 */
[----:B------:R-:W-:-:S02]  /*6600*/  ULDC UR8, c[0x0][0x608] ;  /* 0x0001820000087ab9 */ /* 0x000fc40000000800 */
[--C-:B------:R-:W-:Y:S01]  /*6610*/  SHF.R.U64 R22, R18, UR8, R7.reuse ;  /* 0x0000000812167c19 */ /* 0x100fe20008001207 */
[----:B------:R0:W1:Y:S01]  /*6620*/  F2I.U32.TRUNC.NTZ R23, R8 ;  /* 0x0000000800177305 */ /* 0x000062000020f000 */
[----:B------:R-:W-:Y:S01]  /*6630*/  SHF.R.U32.HI R7, RZ, UR8, R7 ;  /* 0x00000008ff077c19 */ /* 0x000fe20008011607 */
[----:B------:R-:W-:-:S03]  /*6640*/  ULDC UR8, c[0x0][0x658] ;  /* 0x0001960000087ab9 */ /* 0x000fc60000000800 */
[--C-:B------:R-:W-:Y:S02]  /*6650*/  SHF.R.U64 R19, R22, UR8, R7.reuse ;  /* 0x0000000816137c19 */ /* 0x100fe40008001207 */
[----:B------:R-:W-:-:S03]  /*6660*/  SHF.R.U32.HI R21, RZ, UR8, R7 ;  /* 0x00000008ff157c19 */ /* 0x000fc60008011607 */
[----:B------:R-:W-:Y:S02]  /*6670*/  IMAD.MOV.U32 R6, RZ, RZ, R19 ;  /* 0x000000ffff067224 */ /* 0x000fe400078e0013 */
[----:B------:R-:W-:Y:S01]  /*6680*/  IMAD.MOV.U32 R7, RZ, RZ, R21 ;  /* 0x000000ffff077224 */ /* 0x000fe200078e0015 */
[----:B0-----:R-:W-:Y:S06]  /*6690*/  @!P0 BRA `(.L_x_119) ;  /* 0x0000000000288947 */ /* 0x001fec0003800000 */
        /* <DEDUP_REMOVED lines=10> */
.L_x_119:
[----:B------:R-:W-:Y:S01]  /*6740*/  ULDC UR8, c[0x0][0x648] ;  /* 0x0001920000087ab9 */ /* 0x000fe20000000800 */
[----:B-1----:R-:W-:Y:S01]  /*6750*/  IMAD.MOV R23, RZ, RZ, -R23 ;  /* 0x000000ffff177224 */ /* 0x002fe200078e0a17 */
[----:B------:R-:W-:Y:S01]  /*6760*/  SHF.R.U64 R7, R6, UR8, R7 ;  /* 0x0000000806077c19 */ /* 0x000fe20008001207 */
[----:B------:R-:W-:Y:S01]  /*6770*/  ULDC UR8, c[0x0][0x638] ;  /* 0x00018e0000087ab9 */ /* 0x000fe20000000800 */
[----:B------:R-:W-:Y:S01]  /*6780*/  LOP3.LUT R6, R22, UR13, RZ, 0xc0, !PT ;  /* 0x0000000d16067c12 */ /* 0x000fe2000f8ec0ff */
[----:B--2---:R-:W-:Y:S01]  /*6790*/  @P4 IMAD R16, R20, R23, R3 ;  /* 0x0000001714104224 */ /* 0x004fe200078e0203 */
[----:B------:R-:W-:Y:S01]  /*67a0*/  LOP3.LUT R18, R18, UR4, RZ, 0xc0, !PT ;  /* 0x0000000412127c12 */ /* 0x000fe2000f8ec0ff */
[----:B------:R-:W-:Y:S01]  /*67b0*/  IMAD.MOV R8, RZ, RZ, -R7 ;  /* 0x000000ffff087224 */ /* 0x000fe200078e0a07 */
[----:B------:R-:W-:Y:S01]  /*67c0*/  ULDC UR9, c[0x0][0x610] ;  /* 0x0001840000097ab9 */ /* 0x000fe20000000800 */
[----:B------:R-:W-:Y:S02]  /*67d0*/  IMAD R7, R7, UR5, R6 ;  /* 0x0000000507077c24 */ /* 0x000fe4000f8e0206 */
[----:B------:R-:W-:Y:S01]  /*67e0*/  IMAD R19, R8, UR8, R19 ;  /* 0x0000000808137c24 */ /* 0x000fe2000f8e0213 */
[----:B------:R-:W-:Y:S01]  /*67f0*/  ULDC UR8, c[0x0][0x600] ;  /* 0x0001800000087ab9 */ /* 0x000fe20000000800 */
[----:B------:R-:W-:-:S02]  /*6800*/  IMAD R6, R7, UR9, R16 ;  /* 0x0000000907067c24 */ /* 0x000fc4000f8e0210 */
[----:B------:R-:W-:Y:S02]  /*6810*/  IMAD R19, R19, UR8, R18 ;  /* 0x0000000813137c24 */ /* 0x000fe4000f8e0212 */
[----:B------:R-:W-:-:S03]  /*6820*/  IMAD.MOV.U32 R3, RZ, RZ, 0x1 ;  /* 0x00000001ff037424 */ /* 0x000fc600078e00ff */
[----:B------:R-:W-:Y:S02]  /*6830*/  SEL R16, R19, R6, !P4 ;  /* 0x0000000613107207 */ /* 0x000fe40006000000 */
[----:B------:R-:W-:-:S07]  /*6840*/  SEL R6, R6, R19, !P4 ;  /* 0x0000001306067207 */ /* 0x000fce0006000000 */
.L_x_117:
[----:B------:R-:W-:Y:S05]  /*6850*/  BSYNC B1 ;  /* 0x0000000000017941 */ /* 0x000fea0003800000 */
.L_x_116:
[----:B------:R-:W-:-:S13]  /*6860*/  LOP3.LUT P0, RZ, R3, 0xff, RZ, 0xc0, !PT ;  /* 0x000000ff03ff7812 */ /* 0x000fda000780c0ff */
[----:B------:R-:W-:Y:S05]  /*6870*/  @P0 BRA `(.L_x_120) ;  /* 0xfffffff4003c0947 */ /* 0x000fea000383ffff */
[----:B------:R-:W-:Y:S05]  /*6880*/  BSYNC B0 ;  /* 0x0000000000007941 */ /* 0x000fea0003800000 */
.L_x_109:
[----:B------:R-:W-:-:S03]  /*6890*/  UMOV UR8, 0xffffffff ;  /* 0xffffffff00087882 */ /* 0x000fc60000000000 */
[----:B------:R-:W-:Y:S05]  /*68a0*/  BRA.DIV UR8, `(.L_x_121) ;  /* 0x00000006081c7947 */ /* 0x000fea000b800000 */
[----:B------:R-:W-:-:S13]  /*68b0*/  ELECT P0, URZ, PT ;  /* 0x00000000003f782f */ /* 0x000fda0003800000 */
.L_x_135:
[----:B------:R-:W-:Y:S04]  /*68c0*/  BSSY B0, `(.L_x_122) ;  /* 0x000002b000007945 */ /* 0x000fe80003800000 */
[----:B------:R-:W-:Y:S05]  /*68d0*/  @!P0 BRA `(.L_x_123) ;  /* 0x0000000000a48947 */ /* 0x000fea0003800000 */
[----:B------:R-:W-:-:S04]  /*68e0*/  LOP3.LUT R2, R2, 0x2, RZ, 0xfc, !PT ;  /* 0x0000000202027812 */ /* 0x000fc800078efcff */
[----:B------:R-:W-:-:S13]  /*68f0*/  ISETP.NE.AND P0, PT, R2, 0x3, PT ;  /* 0x000000030200780c */ /* 0x000fda0003f05270 */
[----:B------:R-:W-:Y:S05]  /*6900*/  @!P0 BRA `(.L_x_124) ;  /* 0x0000000000048947 */ /* 0x000fea0003800000 */
[----:B------:R-:W-:Y:S01]  /*6910*/  BPT.TRAP 0x1 ;  /* 0x000000040000795c */ /* 0x000fe20000300000 */
.L_x_124:
[----:B------:R-:W0:Y:S01]  /*6920*/  S2R R3, SR_CgaCtaId ;  /* 0x0000000000037919 */ /* 0x000e220000008800 */
[----:B------:R-:W-:Y:S02]  /*6930*/  MOV R0, 0x400 ;  /* 0x0000040000007802 */ /* 0x000fe40000000f00 */
[----:B------:R-:W-:Y:S02]  /*6940*/  SHF.L.U32 R2, R14, 0x1f, RZ ;  /* 0x0000001f0e027819 */ /* 0x000fe400000006ff */
[----:B0-----:R-:W-:-:S05]  /*6950*/  LEA R0, R3, R0, 0x18 ;  /* 0x0000000003007211 */ /* 0x001fca00078ec0ff */
[----:B------:R-:W-:-:S04]  /*6960*/  VIADD R0, R0, 0x20 ;  /* 0x0000002000007836 */ /* 0x000fc80000000000 */
[C---:B------:R-:W-:Y:S02]  /*6970*/  IMAD R5, R13.reuse, 0x8, R0 ;  /* 0x000000080d057824 */ /* 0x040fe400078e0200 */
[----:B------:R-:W-:Y:S02]  /*6980*/  VIADD R13, R13, 0x1 ;  /* 0x000000010d0d7836 */ /* 0x000fe40000000000 */
[----:B------:R-:W0:Y:S03]  /*6990*/  SYNCS.PHASECHK.TRANS64.TRYWAIT P0, [R5+URZ], R2 ;  /* 0x00000002050075a7 */ /* 0x000e26000800017f */
[----:B------:R-:W-:-:S04]  /*69a0*/  ISETP.NE.AND P1, PT, R13, 0x4, PT ;  /* 0x000000040d00780c */ /* 0x000fc80003f25270 */
[----:B------:R-:W-:Y:S02]  /*69b0*/  SEL R3, RZ, 0x1, P1 ;  /* 0x00000001ff037807 */ /* 0x000fe40000800000 */
[----:B------:R-:W-:Y:S02]  /*69c0*/  SEL R13, R13, RZ, P1 ;  /* 0x000000ff0d0d7207 */ /* 0x000fe40000800000 */
[----:B------:R-:W-:-:S03]  /*69d0*/  LOP3.LUT R14, R14, R3, RZ, 0x3c, !PT ;  /* 0x000000030e0e7212 */ /* 0x000fc600078e3cff */
[----:B------:R-:W-:Y:S01]  /*69e0*/  IMAD R7, R13, 0x8, R0 ;  /* 0x000000080d077824 */ /* 0x000fe200078e0200 */
[----:B------:R-:W-:Y:S01]  /*69f0*/  SHF.L.U32 R4, R14, 0x1f, RZ ;  /* 0x0000001f0e047819 */ /* 0x000fe200000006ff */
[----:B0-----:R-:W-:Y:S06]  /*6a00*/  @!P0 BRA `(.L_x_125) ;  /* 0x0000000000e48947 */ /* 0x001fec0003800000 */
.L_x_136:
[----:B------:R-:W1:Y:S01]  /*6a10*/  SYNCS.PHASECHK.TRANS64.TRYWAIT P0, [R7+URZ], R4 ;  /* 0x00000004070075a7 */ /* 0x000e62000800017f */
[----:B0-----:R-:W-:-:S05]  /*6a20*/  VIADD R2, R13, 0x1 ;  /* 0x000000010d027836 */ /* 0x001fca0000000000 */
[----:B------:R-:W-:-:S04]  /*6a30*/  ISETP.NE.AND P1, PT, R2, 0x4, PT ;  /* 0x000000040200780c */ /* 0x000fc80003f25270 */
[----:B------:R-:W-:Y:S02]  /*6a40*/  SEL R3, RZ, 0x1, P1 ;  /* 0x00000001ff037807 */ /* 0x000fe40000800000 */
[----:B------:R-:W-:Y:S02]  /*6a50*/  SEL R9, R2, RZ, P1 ;  /* 0x000000ff02097207 */ /* 0x000fe40000800000 */
[----:B------:R-:W-:-:S03]  /*6a60*/  LOP3.LUT R11, R14, R3, RZ, 0x3c, !PT ;  /* 0x000000030e0b7212 */ /* 0x000fc600078e3cff */
[----:B------:R-:W-:Y:S01]  /*6a70*/  IMAD R6, R9, 0x8, R0 ;  /* 0x0000000809067824 */ /* 0x000fe200078e0200 */
[----:B------:R-:W-:Y:S01]  /*6a80*/  SHF.L.U32 R5, R11, 0x1f, RZ ;  /* 0x0000001f0b057819 */ /* 0x000fe200000006ff */
[----:B-1----:R-:W-:Y:S06]  /*6a90*/  @!P0 BRA `(.L_x_126) ;  /* 0x0000000000d48947 */ /* 0x002fec0003800000 */
.L_x_137:
[----:B------:R-:W1:Y:S01]  /*6aa0*/  SYNCS.PHASECHK.TRANS64.TRYWAIT P0, [R6+URZ], R5 ;  /* 0x00000005060075a7 */ /* 0x000e62000800017f */
[----:B------:R-:W-:-:S05]  /*6ab0*/  VIADD R2, R9, 0x1 ;  /* 0x0000000109027836 */ /* 0x000fca0000000000 */
[----:B------:R-:W-:-:S04]  /*6ac0*/  ISETP.NE.AND P1, PT, R2, 0x4, PT ;  /* 0x000000040200780c */ /* 0x000fc80003f25270 */
[----:B0-----:R-:W-:Y:S02]  /*6ad0*/  SEL R4, RZ, 0x1, P1 ;  /* 0x00000001ff047807 */ /* 0x001fe40000800000 */
[----:B------:R-:W-:Y:S02]  /*6ae0*/  SEL R3, R2, RZ, P1 ;  /* 0x000000ff02037207 */ /* 0x000fe40000800000 */
[----:B------:R-:W-:Y:S01]  /*6af0*/  LOP3.LUT R4, R11, R4, RZ, 0x3c, !PT ;  /* 0x000000040b047212 */ /* 0x000fe200078e3cff */
[----:B-1----:R-:W-:Y:S06]  /*6b00*/  @!P0 BRA `(.L_x_127) ;  /* 0x0000000000cc8947 */ /* 0x002fec0003800000 */
.L_x_138:
[----:B------:R-:W-:Y:S01]  /*6b10*/  IMAD R3, R3, 0x8, R0 ;  /* 0x0000000803037824 */ /* 0x000fe200078e0200 */
[----:B------:R-:W-:-:S07]  /*6b20*/  SHF.L.U32 R0, R4, 0x1f, RZ ;  /* 0x0000001f04007819 */ /* 0x000fce00000006ff */
.L_x_128:
[----:B-1----:R1:W2:Y:S02]  /*6b30*/  SYNCS.PHASECHK.TRANS64.TRYWAIT P0, [R3+URZ], R0 ;  /* 0x00000000030075a7 */ /* 0x0022a4000800017f */
[----:B--2---:R-:W-:Y:S05]  /*6b40*/  @!P0 NANOSLEEP.SYNCS 0x989680 ;  /* 0x009896800000895d */ /* 0x004fea0003900000 */
[----:B------:R-:W2:Y:S02]  /*6b50*/  @!P0 SYNCS.PHASECHK.TRANS64 P0, [R3+URZ], R0 ;  /* 0x00000000030085a7 */ /* 0x000ea4000800007f */
[----:B--2---:R-:W-:Y:S05]  /*6b60*/  @!P0 BRA `(.L_x_128) ;  /* 0xfffffffc00f08947 */ /* 0x004fea000383ffff */
.L_x_123:
[----:B------:R-:W-:Y:S05]  /*6b70*/  BSYNC B0 ;  /* 0x0000000000007941 */ /* 0x000fea0003800000 */
.L_x_122:
[----:B------:R-:W-:Y:S05]  /*6b80*/  EXIT ;  /* 0x000000000000794d */ /* 0x000fea0003800000 */
.L_x_21:
[----:B-1----:R-:W-:-:S04]  /*6b90*/  IMAD.U32 R9, RZ, RZ, UR6 ;  /* 0x00000006ff097e24 */ /* 0x002fc8000f8e00ff */
[----:B------:R1:W3:Y:S03]  /*6ba0*/  SYNCS.PHASECHK.TRANS64.TRYWAIT P0, [R9+URZ], R8 ;  /* 0x00000008090075a7 */ /* 0x0002e6000800017f */
[----:B---3--:R-:W-:Y:S05]  /*6bb0*/  @!P0 NANOSLEEP.SYNCS 0x989680 ;  /* 0x009896800000895d */ /* 0x008fea0003900000 */
[----:B------:R-:W3:Y:S02]  /*6bc0*/  @!P0 SYNCS.PHASECHK.TRANS64 P0, [R9+URZ], R8 ;  /* 0x00000008090085a7 */ /* 0x000ee4000800007f */
[----:B---3--:R-:W-:Y:S05]  /*6bd0*/  @!P0 BRA `(.L_x_21) ;  /* 0xfffffffc00ec8947 */ /* 0x008fea000383ffff */
[----:B------:R-:W-:Y:S05]  /*6be0*/  BRA `(.L_x_20) ;  /* 0xffffffa800887947 */ /* 0x000fea000383ffff */
.L_x_27:
[----:B-1----:R-:W-:-:S04]  /*6bf0*/  IMAD.U32 R11, RZ, RZ, UR12 ;  /* 0x0000000cff0b7e24 */ /* 0x002fc8000f8e00ff */
[----:B------:R1:W3:Y:S03]  /*6c00*/  SYNCS.PHASECHK.TRANS64.TRYWAIT P0, [R11+URZ], R10 ;  /* 0x0000000a0b0075a7 */ /* 0x0002e6000800017f */
[----:B---3--:R-:W-:Y:S05]  /*6c10*/  @!P0 NANOSLEEP.SYNCS 0x989680 ;  /* 0x009896800000895d */ /* 0x008fea0003900000 */
[----:B------:R-:W3:Y:S02]  /*6c20*/  @!P0 SYNCS.PHASECHK.TRANS64 P0, [R11+URZ], R10 ;  /* 0x0000000a0b0085a7 */ /* 0x000ee4000800007f */
[----:B---3--:R-:W-:Y:S05]  /*6c30*/  @!P0 BRA `(.L_x_27) ;  /* 0xfffffffc00ec8947 */ /* 0x008fea000383ffff */
[----:B------:R-:W-:Y:S05]  /*6c40*/  BRA `(.L_x_26) ;  /* 0xffffffb000107947 */ /* 0x000fea000383ffff */
.L_x_110:
[----:B------:R-:W-:Y:S01]  /*6c50*/  BSSY B1, `(.L_x_129) ;  /* 0x0000006000017945 */ /* 0x000fe20003800000 */
[----:B------:R-:W-:-:S07]  /*6c60*/  IMAD.MOV.U32 R3, RZ, RZ, -0x1 ;  /* 0xffffffffff037424 */ /* 0x000fce00078e00ff */
[----:B------:R-:W-:Y:S05]  /*6c70*/  WARPSYNC.COLLECTIVE R3, `(.L_x_130) ;  /* 0x00000000030c7348 */ /* 0x000fea0003c00000 */
[----:B------:R-:W-:Y:S02]  /*6c80*/  ELECT P0, UR62, PT ;  /* 0x00000000003e782f */ /* 0x000fe40003800000 */
[----:B------:R-:W-:Y:S01]  /*6c90*/  MOV R3, UR62 ;  /* 0x0000003e00037c02 */ /* 0x000fe20008000f00 */
[----:B------:R-:W-:Y:S10]  /*6ca0*/  ENDCOLLECTIVE ;  /* 0x000000000000791b */ /* 0x000ff40003800000 */
.L_x_130:
[----:B------:R-:W-:Y:S05]  /*6cb0*/  BSYNC B1 ;  /* 0x0000000000017941 */ /* 0x000fea0003800000 */
.L_x_129:
[----:B------:R-:W-:Y:S05]  /*6cc0*/  BRA `(.L_x_131) ;  /* 0xfffffff000347947 */ /* 0x000fea000383ffff */
.L_x_113:
[----:B-1----:R1:W2:Y:S02]  /*6cd0*/  SYNCS.PHASECHK.TRANS64.TRYWAIT P0, [R19+URZ+0x20], R8 ;  /* 0x00002008130075a7 */ /* 0x0022a4000800017f */
[----:B--2---:R-:W-:Y:S05]  /*6ce0*/  @!P0 NANOSLEEP.SYNCS 0x989680 ;  /* 0x009896800000895d */ /* 0x004fea0003900000 */
[----:B------:R-:W2:Y:S02]  /*6cf0*/  @!P0 SYNCS.PHASECHK.TRANS64 P0, [R19+URZ+0x20], R8 ;  /* 0x00002008130085a7 */ /* 0x000ea4000800007f */
[----:B--2---:R-:W-:Y:S05]  /*6d00*/  @!P0 BRA `(.L_x_113) ;  /* 0xfffffffc00f08947 */ /* 0x004fea000383ffff */
[----:B------:R-:W-:Y:S05]  /*6d10*/  BRA `(.L_x_132) ;  /* 0xfffffff000707947 */ /* 0x000fea000383ffff */
.L_x_121:
[----:B------:R-:W-:Y:S01]  /*6d20*/  BSSY B0, `(.L_x_133) ;  /* 0x0000006000007945 */ /* 0x000fe20003800000 */
[----:B------:R-:W-:-:S07]  /*6d30*/  IMAD.MOV.U32 R3, RZ, RZ, -0x1 ;  /* 0xffffffffff037424 */ /* 0x000fce00078e00ff */
[----:B------:R-:W-:Y:S05]  /*6d40*/  WARPSYNC.COLLECTIVE R3, `(.L_x_134) ;  /* 0x00000000030c7348 */ /* 0x000fea0003c00000 */
[----:B------:R-:W-:Y:S02]  /*6d50*/  ELECT P0, UR62, PT ;  /* 0x00000000003e782f */ /* 0x000fe40003800000 */
[----:B------:R-:W-:Y:S01]  /*6d60*/  MOV R3, UR62 ;  /* 0x0000003e00037c02 */ /* 0x000fe20008000f00 */
[----:B------:R-:W-:Y:S10]  /*6d70*/  ENDCOLLECTIVE ;  /* 0x000000000000791b */ /* 0x000ff40003800000 */
.L_x_134:
[----:B------:R-:W-:Y:S05]  /*6d80*/  BSYNC B0 ;  /* 0x0000000000007941 */ /* 0x000fea0003800000 */
.L_x_133:
[----:B------:R-:W-:Y:S05]  /*6d90*/  BRA `(.L_x_135) ;  /* 0xfffffff800c87947 */ /* 0x000fea000383ffff */
.L_x_125:
[----:B0-----:R0:W1:Y:S02]  /*6da0*/  SYNCS.PHASECHK.TRANS64.TRYWAIT P0, [R5+URZ], R2 ;  /* 0x00000002050075a7 */ /* 0x001064000800017f */
[----:B-1----:R-:W-:Y:S05]  /*6db0*/  @!P0 NANOSLEEP.SYNCS 0x989680 ;  /* 0x009896800000895d */ /* 0x002fea0003900000 */
[----:B------:R-:W1:Y:S02]  /*6dc0*/  @!P0 SYNCS.PHASECHK.TRANS64 P0, [R5+URZ], R2 ;  /* 0x00000002050085a7 */ /* 0x000e64000800007f */
[----:B-1----:R-:W-:Y:S05]  /*6dd0*/  @!P0 BRA `(.L_x_125) ;  /* 0xfffffffc00f08947 */ /* 0x002fea000383ffff */
[----:B------:R-:W-:Y:S05]  /*6de0*/  BRA `(.L_x_136) ;  /* 0xfffffffc00087947 */ /* 0x000fea000383ffff */
.L_x_126:
[----:B0-----:R0:W1:Y:S02]  /*6df0*/  SYNCS.PHASECHK.TRANS64.TRYWAIT P0, [R7+URZ], R4 ;  /* 0x00000004070075a7 */ /* 0x001064000800017f */
[----:B-1----:R-:W-:Y:S05]  /*6e00*/  @!P0 NANOSLEEP.SYNCS 0x989680 ;  /* 0x009896800000895d */ /* 0x002fea0003900000 */
[----:B------:R-:W1:Y:S02]  /*6e10*/  @!P0 SYNCS.PHASECHK.TRANS64 P0, [R7+URZ], R4 ;  /* 0x00000004070085a7 */ /* 0x000e64000800007f */
[----:B-1----:R-:W-:Y:S05]  /*6e20*/  @!P0 BRA `(.L_x_126) ;  /* 0xfffffffc00f08947 */ /* 0x002fea000383ffff */
[----:B------:R-:W-:Y:S05]  /*6e30*/  BRA `(.L_x_137) ;  /* 0xfffffffc00187947 */ /* 0x000fea000383ffff */
.L_x_127:
[----:B0-----:R0:W1:Y:S02]  /*6e40*/  SYNCS.PHASECHK.TRANS64.TRYWAIT P0, [R6+URZ], R5 ;  /* 0x00000005060075a7 */ /* 0x001064000800017f */
[----:B-1----:R-:W-:Y:S05]  /*6e50*/  @!P0 NANOSLEEP.SYNCS 0x989680 ;  /* 0x009896800000895d */ /* 0x002fea0003900000 */
[----:B------:R-:W1:Y:S02]  /*6e60*/  @!P0 SYNCS.PHASECHK.TRANS64 P0, [R6+URZ], R5 ;  /* 0x00000005060085a7 */ /* 0x000e64000800007f */
[----:B-1----:R-:W-:Y:S05]  /*6e70*/  @!P0 BRA `(.L_x_127) ;  /* 0xfffffffc00f08947 */ /* 0x002fea000383ffff */
[----:B------:R-:W-:Y:S05]  /*6e80*/  BRA `(.L_x_138) ;  /* 0xfffffffc00207947 */ /* 0x000fea000383ffff */
.L_x_139:
[----:B------:R-:W-:-:S00]  /*6e90*/  BRA `(.L_x_139) ;  /* 0xfffffffc00fc7947 */ /* 0x000fc0000383ffff */
[----:B------:R-:W-:-:S00]  /*6ea0*/  NOP ;  /* 0x0000000000007918 */ /* 0x000fc00000000000 */
        /* <DEDUP_REMOVED lines=13> */
.L_x_140:


//--------------------- .nv.shared._ZN7cutlass13device_kernelINS_4gemm6kernel13GemmUniversalIN4cute5tupleIJiiiiEEENS1_10collective13CollectiveMmaINS1_37MainloopSm90TmaGmmaWarpSpecializedFP8ILi4ENS5_IJNS4_1CILi2EEESB_NSA_ILi1EEEEEENS1_35KernelTmaWarpSpecializedCooperativeEEENS5_IJNSA_ILi128EEENSA_ILi64EEESH_EEENS_12float_e5m2_tENS5_IJlSC_lEEESJ_SK_NS4_8TiledMMAINS4_8MMA_AtomIJNS4_4SM904GMMA30MMA_64x64x32_F32E5M2E5M2_SS_TNILNSO_7ScaleInE1ELSQ_1EEEEEENS4_6LayoutINS5_IJSB_SC_SC_EEENS5_IJSC_NSA_ILi0EEESV_EEEEENS5_IJNS4_10UnderscoreESY_SY_EEEEENS4_23SM90_TMA_LOAD_MULTICASTENS4_14ComposedLayoutINS4_7SwizzleILi2ELi4ELi3EEENS4_18smem_ptr_flag_bitsILi8EEENST_INS5_IJNSA_ILi8EEESH_EEENS5_IJSH_SC_EEEEEEEvNS4_8identityES11_S1B_vS1C_EENS_8epilogue10collective6detail29Sm90TmaWarpSpecializedAdapterINS1F_15DefaultEpilogueISJ_SK_SK_NS1E_6thread17LinearCombinationISJ_Li1EffLNS1J_9ScaleType4KindE0ELNS_15FloatRoundStyleE2ESJ_EENS1_15EpilogueDefaultEEEEEvvEEEEvNT_6ParamsE --------------------------
	.section	.nv.shared._ZN7cutlass13device_kernelINS_4gemm6kernel13GemmUniversalIN4cute5tupleIJiiiiEEENS1_10collective13CollectiveMmaINS1_37MainloopSm90TmaGmmaWarpSpecializedFP8ILi4ENS5_IJNS4_1CILi2EEESB_NSA_ILi1EEEEEENS1_35KernelTmaWarpSpecializedCooperativeEEENS5_IJNSA_ILi128EEENSA_ILi64EEESH_EEENS_12float_e5m2_tENS5_IJlSC_lEEESJ_SK_NS4_8TiledMMAINS4_8MMA_AtomIJNS4_4SM904GMMA30MMA_64x64x32_F32E5M2E5M2_SS_TNILNSO_7ScaleInE1ELSQ_1EEEEEENS4_6LayoutINS5_IJSB_SC_SC_EEENS5_IJSC_NSA_ILi0EEESV_EEEEENS5_IJNS4_10UnderscoreESY_SY_EEEEENS4_23SM90_TMA_LOAD_MULTICASTENS4_14ComposedLayoutINS4_7SwizzleILi2ELi4ELi3EEENS4_18smem_ptr_flag_bitsILi8EEENST_INS5_IJNSA_ILi8EEESH_EEENS5_IJSH_SC_EEEEEEEvNS4_8identityES11_S1B_vS1C_EENS_8epilogue10collective6detail29Sm90TmaWarpSpecializedAdapterINS1F_15DefaultEpilogueISJ_SK_SK_NS1E_6thread17LinearCombinationISJ_Li1EffLNS1J_9ScaleType4KindE0ELNS_15FloatRoundStyleE2ESJ_EENS1_15EpilogueDefaultEEEEEvvEEEEvNT_6ParamsE,"aw",@nobits
	.sectionflags	@""
	.align	16
	.zero		1024


//--------------------- .nv.shared.reserved.0     --------------------------
	.section	.nv.shared.reserved.0,"aw",@nobits
	.weak		__nv_reservedSMEM_offset_0_alias
	.size		__nv_reservedSMEM_offset_0_alias, 0, 0
	.other		__nv_reservedSMEM_offset_0_alias,@"STO_CUDA_RESERVED_SHARED STV_DEFAULT"
__nv_reservedSMEM_offset_0_alias:
	.zero		0


//--------------------- .nv.global                --------------------------
	.section	.nv.global,"aw",@nobits
.nv.global:
	.type		_ZN39_INTERNAL_4abb05c2_4_k_cu_1deda0aa_53874cute1_E,@object
	.size		_ZN39_INTERNAL_4abb05c2_4_k_cu_1deda0aa_53874cute1_E,(_ZN39_INTERNAL_4abb05c2_4_k_cu_1deda0aa_53874cuda3std3__45__cpo6cbeginE - _ZN39_INTERNAL_4abb05c2_4_k_cu_1deda0aa_53874cute1_E)
_ZN39_INTERNAL_4abb05c2_4_k_cu_1deda0aa_53874cute1_E:
	.zero		1
	.type		_ZN39_INTERNAL_4abb05c2_4_k_cu_1deda0aa_53874cuda3std3__45__cpo6cbeginE,@object
	.size		_ZN39_INTERNAL_4abb05c2_4_k_cu_1deda0aa_53874cuda3std3__45__cpo6cbeginE,(_ZN39_INTERNAL_4abb05c2_4_k_cu_1deda0aa_53874cuda3std3__48in_placeE - _ZN39_INTERNAL_4abb05c2_4_k_cu_1deda0aa_53874cuda3std3__45__cpo6cbeginE)
_ZN39_INTERNAL_4abb05c2_4_k_cu_1deda0aa_53874cuda3std3__45__cpo6cbeginE:
	.zero		1
	.type		_ZN39_INTERNAL_4abb05c2_4_k_cu_1deda0aa_53874cuda3std3__48in_placeE,@object
	.size		_ZN39_INTERNAL_4abb05c2_4_k_cu_1deda0aa_53874cuda3std3__48in_placeE,(_ZN39_INTERNAL_4abb05c2_4_k_cu_1deda0aa_53874cuda3std6ranges3__45__cpo9iter_moveE - _ZN39_INTERNAL_4abb05c2_4_k_cu_1deda0aa_53874cuda3std3__48in_placeE)
_ZN39_INTERNAL_4abb05c2_4_k_cu_1deda0aa_53874cuda3std3__48in_placeE:
	.zero		1
	.type		_ZN39_INTERNAL_4abb05c2_4_k_cu_1deda0aa_53874cuda3std6ranges3__45__cpo9iter_moveE,@object
	.size		_ZN39_INTERNAL_4abb05c2_4_k_cu_1deda0aa_53874cuda3std6ranges3__45__cpo9iter_moveE,(_ZN39_INTERNAL_4abb05c2_4_k_cu_1deda0aa_53874cuda3std3__45__cpo5beginE - _ZN39_INTERNAL_4abb05c2_4_k_cu_1deda0aa_53874cuda3std6ranges3__45__cpo9iter_moveE)
_ZN39_INTERNAL_4abb05c2_4_k_cu_1deda0aa_53874cuda3std6ranges3__45__cpo9iter_moveE:
	.zero		1
	.type		_ZN39_INTERNAL_4abb05c2_4_k_cu_1deda0aa_53874cuda3std3__45__cpo5beginE,@object
	.size		_ZN39_INTERNAL_4abb05c2_4_k_cu_1deda0aa_53874cuda3std3__45__cpo5beginE,(_ZN39_INTERNAL_4abb05c2_4_k_cu_1deda0aa_53874cuda3std3__441_GLOBAL__N__4abb05c2_4_k_cu_1deda0aa_53876ignoreE - _ZN39_INTERNAL_4abb05c2_4_k_cu_1deda0aa_53874cuda3std3__45__cpo5beginE)
_ZN39_INTERNAL_4abb05c2_4_k_cu_1deda0aa_53874cuda3std3__45__cpo5beginE:
	.zero		1
	.type		_ZN39_INTERNAL_4abb05c2_4_k_cu_1deda0aa_53874cuda3std3__441_GLOBAL__N__4abb05c2_4_k_cu_1deda0aa_53876ignoreE,@object
	.size		_ZN39_INTERNAL_4abb05c2_4_k_cu_1deda0aa_53874cuda3std3__441_GLOBAL__N__4abb05c2_4_k_cu_1deda0aa_53876ignoreE,(_ZN39_INTERNAL_4abb05c2_4_k_cu_1deda0aa_53874cute7productE - _ZN39_INTERNAL_4abb05c2_4_k_cu_1deda0aa_53874cuda3std3__441_GLOBAL__N__4abb05c2_4_k_cu_1deda0aa_53876ignoreE)
_ZN39_INTERNAL_4abb05c2_4_k_cu_1deda0aa_53874cuda3std3__441_GLOBAL__N__4abb05c2_4_k_cu_1deda0aa_53876ignoreE:
	.zero		1
	.type		_ZN39_INTERNAL_4abb05c2_4_k_cu_1deda0aa_53874cute7productE,@object
	.size		_ZN39_INTERNAL_4abb05c2_4_k_cu_1deda0aa_53874cute7productE,(_ZN39_INTERNAL_4abb05c2_4_k_cu_1deda0aa_53874cuda3std3__45__cpo3endE - _ZN39_INTERNAL_4abb05c2_4_k_cu_1deda0aa_53874cute7productE)
_ZN39_INTERNAL_4abb05c2_4_k_cu_1deda0aa_53874cute7productE:
	.zero		1
	.type		_ZN39_INTERNAL_4abb05c2_4_k_cu_1deda0aa_53874cuda3std3__45__cpo3endE,@object
	.size		_ZN39_INTERNAL_4abb05c2_4_k_cu_1deda0aa_53874cuda3std3__45__cpo3endE,(_ZN39_INTERNAL_4abb05c2_4_k_cu_1deda0aa_53874cuda3std3__419piecewise_constructE - _ZN39_INTERNAL_4abb05c2_4_k_cu_1deda0aa_53874cuda3std3__45__cpo3endE)
_ZN39_INTERNAL_4abb05c2_4_k_cu_1deda0aa_53874cuda3std3__45__cpo3endE:
	.zero		1
	.type		_ZN39_INTERNAL_4abb05c2_4_k_cu_1deda0aa_53874cuda3std3__419piecewise_constructE,@object
	.size		_ZN39_INTERNAL_4abb05c2_4_k_cu_1deda0aa_53874cuda3std3__419piecewise_constructE,(_ZN39_INTERNAL_4abb05c2_4_k_cu_1deda0aa_53874cuda3std3__45__cpo4cendE - _ZN39_INTERNAL_4abb05c2_4_k_cu_1deda0aa_53874cuda3std3__419piecewise_constructE)
_ZN39_INTERNAL_4abb05c2_4_k_cu_1deda0aa_53874cuda3std3__419piecewise_constructE:
	.zero		1
	.type		_ZN39_INTERNAL_4abb05c2_4_k_cu_1deda0aa_53874cuda3std3__45__cpo4cendE,@object
	.size		_ZN39_INTERNAL_4abb05c2_4_k_cu_1deda0aa_53874cuda3std3__45__cpo4cendE,(_ZN39_INTERNAL_4abb05c2_4_k_cu_1deda0aa_53874cuda3std6ranges3__45__cpo4swapE - _ZN39_INTERNAL_4abb05c2_4_k_cu_1deda0aa_53874cuda3std3__45__cpo4cendE)
_ZN39_INTERNAL_4abb05c2_4_k_cu_1deda0aa_53874cuda3std3__45__cpo4cendE:
	.zero		1
	.type		_ZN39_INTERNAL_4abb05c2_4_k_cu_1deda0aa_53874cuda3std6ranges3__45__cpo4swapE,@object
	.size		_ZN39_INTERNAL_4abb05c2_4_k_cu_1deda0aa_53874cuda3std6ranges3__45__cpo4swapE,(.L_7 - _ZN39_INTERNAL_4abb05c2_4_k_cu_1deda0aa_53874cuda3std6ranges3__45__cpo4swapE)
_ZN39_INTERNAL_4abb05c2_4_k_cu_1deda0aa_53874cuda3std6ranges3__45__cpo4swapE:
	.zero		1
.L_7:


//--------------------- .nv.constant0._ZN7cutlass13device_kernelINS_4gemm6kernel13GemmUniversalIN4cute5tupleIJiiiiEEENS1_10collective13CollectiveMmaINS1_37MainloopSm90TmaGmmaWarpSpecializedFP8ILi4ENS5_IJNS4_1CILi2EEESB_NSA_ILi1EEEEEENS1_35KernelTmaWarpSpecializedCooperativeEEENS5_IJNSA_ILi128EEENSA_ILi64EEESH_EEENS_12float_e5m2_tENS5_IJlSC_lEEESJ_SK_NS4_8TiledMMAINS4_8MMA_AtomIJNS4_4SM904GMMA30MMA_64x64x32_F32E5M2E5M2_SS_TNILNSO_7ScaleInE1ELSQ_1EEEEEENS4_6LayoutINS5_IJSB_SC_SC_EEENS5_IJSC_NSA_ILi0EEESV_EEEEENS5_IJNS4_10UnderscoreESY_SY_EEEEENS4_23SM90_TMA_LOAD_MULTICASTENS4_14ComposedLayoutINS4_7SwizzleILi2ELi4ELi3EEENS4_18smem_ptr_flag_bitsILi8EEENST_INS5_IJNSA_ILi8EEESH_EEENS5_IJSH_SC_EEEEEEEvNS4_8identityES11_S1B_vS1C_EENS_8epilogue10collective6detail29Sm90TmaWarpSpecializedAdapterINS1F_15DefaultEpilogueISJ_SK_SK_NS1E_6thread17LinearCombinationISJ_Li1EffLNS1J_9ScaleType4KindE0ELNS_15FloatRoundStyleE2ESJ_EENS1_15EpilogueDefaultEEEEEvvEEEEvNT_6ParamsE --------------------------
	.section	.nv.constant0._ZN7cutlass13device_kernelINS_4gemm6kernel13GemmUniversalIN4cute5tupleIJiiiiEEENS1_10collective13CollectiveMmaINS1_37MainloopSm90TmaGmmaWarpSpecializedFP8ILi4ENS5_IJNS4_1CILi2EEESB_NSA_ILi1EEEEEENS1_35KernelTmaWarpSpecializedCooperativeEEENS5_IJNSA_ILi128EEENSA_ILi64EEESH_EEENS_12float_e5m2_tENS5_IJlSC_lEEESJ_SK_NS4_8TiledMMAINS4_8MMA_AtomIJNS4_4SM904GMMA30MMA_64x64x32_F32E5M2E5M2_SS_TNILNSO_7ScaleInE1ELSQ_1EEEEEENS4_6LayoutINS5_IJSB_SC_SC_EEENS5_IJSC_NSA_ILi0EEESV_EEEEENS5_IJNS4_10UnderscoreESY_SY_EEEEENS4_23SM90_TMA_LOAD_MULTICASTENS4_14ComposedLayoutINS4_7SwizzleILi2ELi4ELi3EEENS4_18smem_ptr_flag_bitsILi8EEENST_INS5_IJNSA_ILi8EEESH_EEENS5_IJSH_SC_EEEEEEEvNS4_8identityES11_S1B_vS1C_EENS_8epilogue10collective6detail29Sm90TmaWarpSpecializedAdapterINS1F_15DefaultEpilogueISJ_SK_SK_NS1E_6thread17LinearCombinationISJ_Li1EffLNS1J_9ScaleType4KindE0ELNS_15FloatRoundStyleE2ESJ_EENS1_15EpilogueDefaultEEEEEvvEEEEvNT_6ParamsE,"a",@progbits
	.sectionflags	@""
	.align	4
.nv.constant0._ZN7cutlass13device_kernelINS_4gemm6kernel13GemmUniversalIN4cute5tupleIJiiiiEEENS1_10collective13CollectiveMmaINS1_37MainloopSm90TmaGmmaWarpSpecializedFP8ILi4ENS5_IJNS4_1CILi2EEESB_NSA_ILi1EEEEEENS1_35KernelTmaWarpSpecializedCooperativeEEENS5_IJNSA_ILi128EEENSA_ILi64EEESH_EEENS_12float_e5m2_tENS5_IJlSC_lEEESJ_SK_NS4_8TiledMMAINS4_8MMA_AtomIJNS4_4SM904GMMA30MMA_64x64x32_F32E5M2E5M2_SS_TNILNSO_7ScaleInE1ELSQ_1EEEEEENS4_6LayoutINS5_IJSB_SC_SC_EEENS5_IJSC_NSA_ILi0EEESV_EEEEENS5_IJNS4_10UnderscoreESY_SY_EEEEENS4_23SM90_TMA_LOAD_MULTICASTENS4_14ComposedLayoutINS4_7SwizzleILi2ELi4ELi3EEENS4_18smem_ptr_flag_bitsILi8EEENST_INS5_IJNSA_ILi8EEESH_EEENS5_IJSH_SC_EEEEEEEvNS4_8identityES11_S1B_vS1C_EENS_8epilogue10collective6detail29Sm90TmaWarpSpecializedAdapterINS1F_15DefaultEpilogueISJ_SK_SK_NS1E_6thread17LinearCombinationISJ_Li1EffLNS1J_9ScaleType4KindE0ELNS_15FloatRoundStyleE2ESJ_EENS1_15EpilogueDefaultEEEEEvvEEEEvNT_6ParamsE:
	.zero		1664


//--------------------- SYMBOLS --------------------------

	.type		.nv.reservedSmem.offset0,@object
	.size		.nv.reservedSmem.offset0,0x4
